//
// Generated by NVIDIA NVVM Compiler
//
// Compiler Build ID: CL-36424714
// Cuda compilation tools, release 13.0, V13.0.88
// Based on NVVM 20.0.0
//

.version 9.0
.target sm_100
.address_size 64

	// .globl	_Z16bfloat1622float2Pf14__nv_bfloat162

.visible .entry _Z16bfloat1622float2Pf14__nv_bfloat162(
	.param .u64 .ptr .align 1 _Z16bfloat1622float2Pf14__nv_bfloat162_param_0,
	.param .align 4 .b8 _Z16bfloat1622float2Pf14__nv_bfloat162_param_1[4]
)
{
	.reg .b16 	%rs<3>;
	.reg .b32 	%r<2>;
	.reg .b32 	%f<3>;
	.reg .b64 	%rd<3>;

	ld.param.u32 	%r1, [_Z16bfloat1622float2Pf14__nv_bfloat162_param_1];
	mov.b32 	{%rs1, %rs2}, %r1;
	ld.param.u64 	%rd1, [_Z16bfloat1622float2Pf14__nv_bfloat162_param_0];
	cvta.to.global.u64 	%rd2, %rd1;
	// begin inline asm
	{ cvt.f32.bf16 %f1, %rs1;}

	// end inline asm
	// begin inline asm
	{ cvt.f32.bf16 %f2, %rs2;}

	// end inline asm
	st.global.f32 	[%rd2], %f1;
	st.global.f32 	[%rd2+4], %f2;
	ret;

}
	// .globl	_Z14bfloat162floatPf13__nv_bfloat16
.visible .entry _Z14bfloat162floatPf13__nv_bfloat16(
	.param .u64 .ptr .align 1 _Z14bfloat162floatPf13__nv_bfloat16_param_0,
	.param .align 2 .b8 _Z14bfloat162floatPf13__nv_bfloat16_param_1[2]
)
{
	.reg .b16 	%rs<2>;
	.reg .b32 	%f<2>;
	.reg .b64 	%rd<3>;

	ld.param.u16 	%rs1, [_Z14bfloat162floatPf13__nv_bfloat16_param_1];
	ld.param.u64 	%rd1, [_Z14bfloat162floatPf13__nv_bfloat16_param_0];
	cvta.to.global.u64 	%rd2, %rd1;
	// begin inline asm
	{ cvt.f32.bf16 %f1, %rs1;}

	// end inline asm
	st.global.f32 	[%rd2], %f1;
	ret;

}
	// .globl	_Z15bfloat162int_rdPi13__nv_bfloat16
.visible .entry _Z15bfloat162int_rdPi13__nv_bfloat16(
	.param .u64 .ptr .align 1 _Z15bfloat162int_rdPi13__nv_bfloat16_param_0,
	.param .align 2 .b8 _Z15bfloat162int_rdPi13__nv_bfloat16_param_1[2]
)
{
	.reg .b16 	%rs<2>;
	.reg .b32 	%r<2>;
	.reg .b64 	%rd<3>;

	ld.param.u16 	%rs1, [_Z15bfloat162int_rdPi13__nv_bfloat16_param_1];
	ld.param.u64 	%rd1, [_Z15bfloat162int_rdPi13__nv_bfloat16_param_0];
	cvta.to.global.u64 	%rd2, %rd1;
	// begin inline asm
	{  cvt.rmi.s32.bf16 %r1, %rs1;}

	// end inline asm
	st.global.u32 	[%rd2], %r1;
	ret;

}
	// .globl	_Z15bfloat162int_rnPi13__nv_bfloat16
.visible .entry _Z15bfloat162int_rnPi13__nv_bfloat16(
	.param .u64 .ptr .align 1 _Z15bfloat162int_rnPi13__nv_bfloat16_param_0,
	.param .align 2 .b8 _Z15bfloat162int_rnPi13__nv_bfloat16_param_1[2]
)
{
	.reg .b16 	%rs<2>;
	.reg .b32 	%r<2>;
	.reg .b64 	%rd<3>;

	ld.param.u16 	%rs1, [_Z15bfloat162int_rnPi13__nv_bfloat16_param_1];
	ld.param.u64 	%rd1, [_Z15bfloat162int_rnPi13__nv_bfloat16_param_0];
	cvta.to.global.u64 	%rd2, %rd1;
	// begin inline asm
	{  cvt.rni.s32.bf16 %r1, %rs1;}

	// end inline asm
	st.global.u32 	[%rd2], %r1;
	ret;

}
	// .globl	_Z15bfloat162int_ruPi13__nv_bfloat16
.visible .entry _Z15bfloat162int_ruPi13__nv_bfloat16(
	.param .u64 .ptr .align 1 _Z15bfloat162int_ruPi13__nv_bfloat16_param_0,
	.param .align 2 .b8 _Z15bfloat162int_ruPi13__nv_bfloat16_param_1[2]
)
{
	.reg .b16 	%rs<2>;
	.reg .b32 	%r<2>;
	.reg .b64 	%rd<3>;

	ld.param.u16 	%rs1, [_Z15bfloat162int_ruPi13__nv_bfloat16_param_1];
	ld.param.u64 	%rd1, [_Z15bfloat162int_ruPi13__nv_bfloat16_param_0];
	cvta.to.global.u64 	%rd2, %rd1;
	// begin inline asm
	{  cvt.rpi.s32.bf16 %r1, %rs1;}

	// end inline asm
	st.global.u32 	[%rd2], %r1;
	ret;

}
	// .globl	_Z15bfloat162int_rzPi13__nv_bfloat16
.visible .entry _Z15bfloat162int_rzPi13__nv_bfloat16(
	.param .u64 .ptr .align 1 _Z15bfloat162int_rzPi13__nv_bfloat16_param_0,
	.param .align 2 .b8 _Z15bfloat162int_rzPi13__nv_bfloat16_param_1[2]
)
{
	.reg .b16 	%rs<2>;
	.reg .b32 	%r<2>;
	.reg .b64 	%rd<3>;

	ld.param.u16 	%rs1, [_Z15bfloat162int_rzPi13__nv_bfloat16_param_1];
	ld.param.u64 	%rd1, [_Z15bfloat162int_rzPi13__nv_bfloat16_param_0];
	cvta.to.global.u64 	%rd2, %rd1;
	// begin inline asm
	{  cvt.rzi.s32.bf16 %r1, %rs1;}

	// end inline asm
	st.global.u32 	[%rd2], %r1;
	ret;

}
	// .globl	_Z14bfloat162ll_rdPx13__nv_bfloat16
.visible .entry _Z14bfloat162ll_rdPx13__nv_bfloat16(
	.param .u64 .ptr .align 1 _Z14bfloat162ll_rdPx13__nv_bfloat16_param_0,
	.param .align 2 .b8 _Z14bfloat162ll_rdPx13__nv_bfloat16_param_1[2]
)
{
	.reg .b16 	%rs<2>;
	.reg .b64 	%rd<4>;

	ld.param.u16 	%rs1, [_Z14bfloat162ll_rdPx13__nv_bfloat16_param_1];
	ld.param.u64 	%rd2, [_Z14bfloat162ll_rdPx13__nv_bfloat16_param_0];
	cvta.to.global.u64 	%rd3, %rd2;
	// begin inline asm
	cvt.rmi.s64.bf16 %rd1, %rs1;
	// end inline asm
	st.global.u64 	[%rd3], %rd1;
	ret;

}
	// .globl	_Z14bfloat162ll_rnPx13__nv_bfloat16
.visible .entry _Z14bfloat162ll_rnPx13__nv_bfloat16(
	.param .u64 .ptr .align 1 _Z14bfloat162ll_rnPx13__nv_bfloat16_param_0,
	.param .align 2 .b8 _Z14bfloat162ll_rnPx13__nv_bfloat16_param_1[2]
)
{
	.reg .b16 	%rs<2>;
	.reg .b64 	%rd<4>;

	ld.param.u16 	%rs1, [_Z14bfloat162ll_rnPx13__nv_bfloat16_param_1];
	ld.param.u64 	%rd2, [_Z14bfloat162ll_rnPx13__nv_bfloat16_param_0];
	cvta.to.global.u64 	%rd3, %rd2;
	// begin inline asm
	cvt.rni.s64.bf16 %rd1, %rs1;
	// end inline asm
	st.global.u64 	[%rd3], %rd1;
	ret;

}
	// .globl	_Z14bfloat162ll_ruPx13__nv_bfloat16
.visible .entry _Z14bfloat162ll_ruPx13__nv_bfloat16(
	.param .u64 .ptr .align 1 _Z14bfloat162ll_ruPx13__nv_bfloat16_param_0,
	.param .align 2 .b8 _Z14bfloat162ll_ruPx13__nv_bfloat16_param_1[2]
)
{
	.reg .b16 	%rs<2>;
	.reg .b64 	%rd<4>;

	ld.param.u16 	%rs1, [_Z14bfloat162ll_ruPx13__nv_bfloat16_param_1];
	ld.param.u64 	%rd2, [_Z14bfloat162ll_ruPx13__nv_bfloat16_param_0];
	cvta.to.global.u64 	%rd3, %rd2;
	// begin inline asm
	cvt.rpi.s64.bf16 %rd1, %rs1;
	// end inline asm
	st.global.u64 	[%rd3], %rd1;
	ret;

}
	// .globl	_Z14bfloat162ll_rzPx13__nv_bfloat16
.visible .entry _Z14bfloat162ll_rzPx13__nv_bfloat16(
	.param .u64 .ptr .align 1 _Z14bfloat162ll_rzPx13__nv_bfloat16_param_0,
	.param .align 2 .b8 _Z14bfloat162ll_rzPx13__nv_bfloat16_param_1[2]
)
{
	.reg .b16 	%rs<2>;
	.reg .b64 	%rd<4>;

	ld.param.u16 	%rs1, [_Z14bfloat162ll_rzPx13__nv_bfloat16_param_1];
	ld.param.u64 	%rd2, [_Z14bfloat162ll_rzPx13__nv_bfloat16_param_0];
	cvta.to.global.u64 	%rd3, %rd2;
	// begin inline asm
	cvt.rzi.s64.bf16 %rd1, %rs1;
	// end inline asm
	st.global.u64 	[%rd3], %rd1;
	ret;

}
	// .globl	_Z17bfloat162short_rdPs13__nv_bfloat16
.visible .entry _Z17bfloat162short_rdPs13__nv_bfloat16(
	.param .u64 .ptr .align 1 _Z17bfloat162short_rdPs13__nv_bfloat16_param_0,
	.param .align 2 .b8 _Z17bfloat162short_rdPs13__nv_bfloat16_param_1[2]
)
{
	.reg .b16 	%rs<3>;
	.reg .b64 	%rd<3>;

	ld.param.u16 	%rs2, [_Z17bfloat162short_rdPs13__nv_bfloat16_param_1];
	ld.param.u64 	%rd1, [_Z17bfloat162short_rdPs13__nv_bfloat16_param_0];
	cvta.to.global.u64 	%rd2, %rd1;
	// begin inline asm
	cvt.rmi.s16.bf16 %rs1, %rs2;
	// end inline asm
	st.global.u16 	[%rd2], %rs1;
	ret;

}
	// .globl	_Z17bfloat162short_rnPs13__nv_bfloat16
.visible .entry _Z17bfloat162short_rnPs13__nv_bfloat16(
	.param .u64 .ptr .align 1 _Z17bfloat162short_rnPs13__nv_bfloat16_param_0,
	.param .align 2 .b8 _Z17bfloat162short_rnPs13__nv_bfloat16_param_1[2]
)
{
	.reg .b16 	%rs<3>;
	.reg .b64 	%rd<3>;

	ld.param.u16 	%rs2, [_Z17bfloat162short_rnPs13__nv_bfloat16_param_1];
	ld.param.u64 	%rd1, [_Z17bfloat162short_rnPs13__nv_bfloat16_param_0];
	cvta.to.global.u64 	%rd2, %rd1;
	// begin inline asm
	cvt.rni.s16.bf16 %rs1, %rs2;
	// end inline asm
	st.global.u16 	[%rd2], %rs1;
	ret;

}
	// .globl	_Z17bfloat162short_ruPs13__nv_bfloat16
.visible .entry _Z17bfloat162short_ruPs13__nv_bfloat16(
	.param .u64 .ptr .align 1 _Z17bfloat162short_ruPs13__nv_bfloat16_param_0,
	.param .align 2 .b8 _Z17bfloat162short_ruPs13__nv_bfloat16_param_1[2]
)
{
	.reg .b16 	%rs<3>;
	.reg .b64 	%rd<3>;

	ld.param.u16 	%rs2, [_Z17bfloat162short_ruPs13__nv_bfloat16_param_1];
	ld.param.u64 	%rd1, [_Z17bfloat162short_ruPs13__nv_bfloat16_param_0];
	cvta.to.global.u64 	%rd2, %rd1;
	// begin inline asm
	cvt.rpi.s16.bf16 %rs1, %rs2;
	// end inline asm
	st.global.u16 	[%rd2], %rs1;
	ret;

}
	// .globl	_Z17bfloat162short_rzPs13__nv_bfloat16
.visible .entry _Z17bfloat162short_rzPs13__nv_bfloat16(
	.param .u64 .ptr .align 1 _Z17bfloat162short_rzPs13__nv_bfloat16_param_0,
	.param .align 2 .b8 _Z17bfloat162short_rzPs13__nv_bfloat16_param_1[2]
)
{
	.reg .b16 	%rs<3>;
	.reg .b64 	%rd<3>;

	ld.param.u16 	%rs2, [_Z17bfloat162short_rzPs13__nv_bfloat16_param_1];
	ld.param.u64 	%rd1, [_Z17bfloat162short_rzPs13__nv_bfloat16_param_0];
	cvta.to.global.u64 	%rd2, %rd1;
	// begin inline asm
	cvt.rzi.s16.bf16 %rs1, %rs2;
	// end inline asm
	st.global.u16 	[%rd2], %rs1;
	ret;

}
	// .globl	_Z16bfloat162uint_rdPj13__nv_bfloat16
.visible .entry _Z16bfloat162uint_rdPj13__nv_bfloat16(
	.param .u64 .ptr .align 1 _Z16bfloat162uint_rdPj13__nv_bfloat16_param_0,
	.param .align 2 .b8 _Z16bfloat162uint_rdPj13__nv_bfloat16_param_1[2]
)
{
	.reg .b16 	%rs<2>;
	.reg .b32 	%r<2>;
	.reg .b64 	%rd<3>;

	ld.param.u16 	%rs1, [_Z16bfloat162uint_rdPj13__nv_bfloat16_param_1];
	ld.param.u64 	%rd1, [_Z16bfloat162uint_rdPj13__nv_bfloat16_param_0];
	cvta.to.global.u64 	%rd2, %rd1;
	// begin inline asm
	{  cvt.rmi.u32.bf16 %r1, %rs1;}

	// end inline asm
	st.global.u32 	[%rd2], %r1;
	ret;

}
	// .globl	_Z16bfloat162uint_rnPj13__nv_bfloat16
.visible .entry _Z16bfloat162uint_rnPj13__nv_bfloat16(
	.param .u64 .ptr .align 1 _Z16bfloat162uint_rnPj13__nv_bfloat16_param_0,
	.param .align 2 .b8 _Z16bfloat162uint_rnPj13__nv_bfloat16_param_1[2]
)
{
	.reg .b16 	%rs<2>;
	.reg .b32 	%r<2>;
	.reg .b64 	%rd<3>;

	ld.param.u16 	%rs1, [_Z16bfloat162uint_rnPj13__nv_bfloat16_param_1];
	ld.param.u64 	%rd1, [_Z16bfloat162uint_rnPj13__nv_bfloat16_param_0];
	cvta.to.global.u64 	%rd2, %rd1;
	// begin inline asm
	{  cvt.rni.u32.bf16 %r1, %rs1;}

	// end inline asm
	st.global.u32 	[%rd2], %r1;
	ret;

}
	// .globl	_Z16bfloat162uint_ruPj13__nv_bfloat16
.visible .entry _Z16bfloat162uint_ruPj13__nv_bfloat16(
	.param .u64 .ptr .align 1 _Z16bfloat162uint_ruPj13__nv_bfloat16_param_0,
	.param .align 2 .b8 _Z16bfloat162uint_ruPj13__nv_bfloat16_param_1[2]
)
{
	.reg .b16 	%rs<2>;
	.reg .b32 	%r<2>;
	.reg .b64 	%rd<3>;

	ld.param.u16 	%rs1, [_Z16bfloat162uint_ruPj13__nv_bfloat16_param_1];
	ld.param.u64 	%rd1, [_Z16bfloat162uint_ruPj13__nv_bfloat16_param_0];
	cvta.to.global.u64 	%rd2, %rd1;
	// begin inline asm
	{  cvt.rpi.u32.bf16 %r1, %rs1;}

	// end inline asm
	st.global.u32 	[%rd2], %r1;
	ret;

}
	// .globl	_Z16bfloat162uint_rzPj13__nv_bfloat16
.visible .entry _Z16bfloat162uint_rzPj13__nv_bfloat16(
	.param .u64 .ptr .align 1 _Z16bfloat162uint_rzPj13__nv_bfloat16_param_0,
	.param .align 2 .b8 _Z16bfloat162uint_rzPj13__nv_bfloat16_param_1[2]
)
{
	.reg .b16 	%rs<2>;
	.reg .b32 	%r<2>;
	.reg .b64 	%rd<3>;

	ld.param.u16 	%rs1, [_Z16bfloat162uint_rzPj13__nv_bfloat16_param_1];
	ld.param.u64 	%rd1, [_Z16bfloat162uint_rzPj13__nv_bfloat16_param_0];
	cvta.to.global.u64 	%rd2, %rd1;
	// begin inline asm
	{  cvt.rzi.u32.bf16 %r1, %rs1;}

	// end inline asm
	st.global.u32 	[%rd2], %r1;
	ret;

}
	// .globl	_Z15bfloat162ull_rdPy13__nv_bfloat16
.visible .entry _Z15bfloat162ull_rdPy13__nv_bfloat16(
	.param .u64 .ptr .align 1 _Z15bfloat162ull_rdPy13__nv_bfloat16_param_0,
	.param .align 2 .b8 _Z15bfloat162ull_rdPy13__nv_bfloat16_param_1[2]
)
{
	.reg .b16 	%rs<2>;
	.reg .b64 	%rd<4>;

	ld.param.u16 	%rs1, [_Z15bfloat162ull_rdPy13__nv_bfloat16_param_1];
	ld.param.u64 	%rd2, [_Z15bfloat162ull_rdPy13__nv_bfloat16_param_0];
	cvta.to.global.u64 	%rd3, %rd2;
	// begin inline asm
	cvt.rmi.u64.bf16 %rd1, %rs1;
	// end inline asm
	st.global.u64 	[%rd3], %rd1;
	ret;

}
	// .globl	_Z15bfloat162ull_rnPy13__nv_bfloat16
.visible .entry _Z15bfloat162ull_rnPy13__nv_bfloat16(
	.param .u64 .ptr .align 1 _Z15bfloat162ull_rnPy13__nv_bfloat16_param_0,
	.param .align 2 .b8 _Z15bfloat162ull_rnPy13__nv_bfloat16_param_1[2]
)
{
	.reg .b16 	%rs<2>;
	.reg .b64 	%rd<4>;

	ld.param.u16 	%rs1, [_Z15bfloat162ull_rnPy13__nv_bfloat16_param_1];
	ld.param.u64 	%rd2, [_Z15bfloat162ull_rnPy13__nv_bfloat16_param_0];
	cvta.to.global.u64 	%rd3, %rd2;
	// begin inline asm
	cvt.rni.u64.bf16 %rd1, %rs1;
	// end inline asm
	st.global.u64 	[%rd3], %rd1;
	ret;

}
	// .globl	_Z15bfloat162ull_ruPy13__nv_bfloat16
.visible .entry _Z15bfloat162ull_ruPy13__nv_bfloat16(
	.param .u64 .ptr .align 1 _Z15bfloat162ull_ruPy13__nv_bfloat16_param_0,
	.param .align 2 .b8 _Z15bfloat162ull_ruPy13__nv_bfloat16_param_1[2]
)
{
	.reg .b16 	%rs<2>;
	.reg .b64 	%rd<4>;

	ld.param.u16 	%rs1, [_Z15bfloat162ull_ruPy13__nv_bfloat16_param_1];
	ld.param.u64 	%rd2, [_Z15bfloat162ull_ruPy13__nv_bfloat16_param_0];
	cvta.to.global.u64 	%rd3, %rd2;
	// begin inline asm
	cvt.rpi.u64.bf16 %rd1, %rs1;
	// end inline asm
	st.global.u64 	[%rd3], %rd1;
	ret;

}
	// .globl	_Z15bfloat162ull_rzPy13__nv_bfloat16
.visible .entry _Z15bfloat162ull_rzPy13__nv_bfloat16(
	.param .u64 .ptr .align 1 _Z15bfloat162ull_rzPy13__nv_bfloat16_param_0,
	.param .align 2 .b8 _Z15bfloat162ull_rzPy13__nv_bfloat16_param_1[2]
)
{
	.reg .b16 	%rs<2>;
	.reg .b64 	%rd<4>;

	ld.param.u16 	%rs1, [_Z15bfloat162ull_rzPy13__nv_bfloat16_param_1];
	ld.param.u64 	%rd2, [_Z15bfloat162ull_rzPy13__nv_bfloat16_param_0];
	cvta.to.global.u64 	%rd3, %rd2;
	// begin inline asm
	cvt.rzi.u64.bf16 %rd1, %rs1;
	// end inline asm
	st.global.u64 	[%rd3], %rd1;
	ret;

}
	// .globl	_Z18bfloat162ushort_rdPt13__nv_bfloat16
.visible .entry _Z18bfloat162ushort_rdPt13__nv_bfloat16(
	.param .u64 .ptr .align 1 _Z18bfloat162ushort_rdPt13__nv_bfloat16_param_0,
	.param .align 2 .b8 _Z18bfloat162ushort_rdPt13__nv_bfloat16_param_1[2]
)
{
	.reg .b16 	%rs<3>;
	.reg .b64 	%rd<3>;

	ld.param.u16 	%rs2, [_Z18bfloat162ushort_rdPt13__nv_bfloat16_param_1];
	ld.param.u64 	%rd1, [_Z18bfloat162ushort_rdPt13__nv_bfloat16_param_0];
	cvta.to.global.u64 	%rd2, %rd1;
	// begin inline asm
	cvt.rmi.u16.bf16 %rs1, %rs2;
	// end inline asm
	st.global.u16 	[%rd2], %rs1;
	ret;

}
	// .globl	_Z18bfloat162ushort_rnPt13__nv_bfloat16
.visible .entry _Z18bfloat162ushort_rnPt13__nv_bfloat16(
	.param .u64 .ptr .align 1 _Z18bfloat162ushort_rnPt13__nv_bfloat16_param_0,
	.param .align 2 .b8 _Z18bfloat162ushort_rnPt13__nv_bfloat16_param_1[2]
)
{
	.reg .b16 	%rs<3>;
	.reg .b64 	%rd<3>;

	ld.param.u16 	%rs2, [_Z18bfloat162ushort_rnPt13__nv_bfloat16_param_1];
	ld.param.u64 	%rd1, [_Z18bfloat162ushort_rnPt13__nv_bfloat16_param_0];
	cvta.to.global.u64 	%rd2, %rd1;
	// begin inline asm
	cvt.rni.u16.bf16 %rs1, %rs2;
	// end inline asm
	st.global.u16 	[%rd2], %rs1;
	ret;

}
	// .globl	_Z18bfloat162ushort_ruPt13__nv_bfloat16
.visible .entry _Z18bfloat162ushort_ruPt13__nv_bfloat16(
	.param .u64 .ptr .align 1 _Z18bfloat162ushort_ruPt13__nv_bfloat16_param_0,
	.param .align 2 .b8 _Z18bfloat162ushort_ruPt13__nv_bfloat16_param_1[2]
)
{
	.reg .b16 	%rs<3>;
	.reg .b64 	%rd<3>;

	ld.param.u16 	%rs2, [_Z18bfloat162ushort_ruPt13__nv_bfloat16_param_1];
	ld.param.u64 	%rd1, [_Z18bfloat162ushort_ruPt13__nv_bfloat16_param_0];
	cvta.to.global.u64 	%rd2, %rd1;
	// begin inline asm
	cvt.rpi.u16.bf16 %rs1, %rs2;
	// end inline asm
	st.global.u16 	[%rd2], %rs1;
	ret;

}
	// .globl	_Z18bfloat162ushort_rzPt13__nv_bfloat16
.visible .entry _Z18bfloat162ushort_rzPt13__nv_bfloat16(
	.param .u64 .ptr .align 1 _Z18bfloat162ushort_rzPt13__nv_bfloat16_param_0,
	.param .align 2 .b8 _Z18bfloat162ushort_rzPt13__nv_bfloat16_param_1[2]
)
{
	.reg .b16 	%rs<3>;
	.reg .b64 	%rd<3>;

	ld.param.u16 	%rs2, [_Z18bfloat162ushort_rzPt13__nv_bfloat16_param_1];
	ld.param.u64 	%rd1, [_Z18bfloat162ushort_rzPt13__nv_bfloat16_param_0];
	cvta.to.global.u64 	%rd2, %rd1;
	// begin inline asm
	cvt.rzi.u16.bf16 %rs1, %rs2;
	// end inline asm
	st.global.u16 	[%rd2], %rs1;
	ret;

}
	// .globl	_Z17bfloat16_as_shortPs13__nv_bfloat16
.visible .entry _Z17bfloat16_as_shortPs13__nv_bfloat16(
	.param .u64 .ptr .align 1 _Z17bfloat16_as_shortPs13__nv_bfloat16_param_0,
	.param .align 2 .b8 _Z17bfloat16_as_shortPs13__nv_bfloat16_param_1[2]
)
{
	.reg .b16 	%rs<2>;
	.reg .b64 	%rd<3>;

	ld.param.u16 	%rs1, [_Z17bfloat16_as_shortPs13__nv_bfloat16_param_1];
	ld.param.u64 	%rd1, [_Z17bfloat16_as_shortPs13__nv_bfloat16_param_0];
	cvta.to.global.u64 	%rd2, %rd1;
	st.global.u16 	[%rd2], %rs1;
	ret;

}
	// .globl	_Z18bfloat16_as_ushortPt13__nv_bfloat16
.visible .entry _Z18bfloat16_as_ushortPt13__nv_bfloat16(
	.param .u64 .ptr .align 1 _Z18bfloat16_as_ushortPt13__nv_bfloat16_param_0,
	.param .align 2 .b8 _Z18bfloat16_as_ushortPt13__nv_bfloat16_param_1[2]
)
{
	.reg .b16 	%rs<2>;
	.reg .b64 	%rd<3>;

	ld.param.u16 	%rs1, [_Z18bfloat16_as_ushortPt13__nv_bfloat16_param_1];
	ld.param.u64 	%rd1, [_Z18bfloat16_as_ushortPt13__nv_bfloat16_param_0];
	cvta.to.global.u64 	%rd2, %rd1;
	st.global.u16 	[%rd2], %rs1;
	ret;

}
	// .globl	_Z14float2bfloat16Pff
.visible .entry _Z14float2bfloat16Pff(
	.param .u64 .ptr .align 1 _Z14float2bfloat16Pff_param_0,
	.param .f32 _Z14float2bfloat16Pff_param_1
)
{
	.reg .b16 	%rs<3>;
	.reg .b32 	%f<3>;
	.reg .b64 	%rd<3>;

	ld.param.u64 	%rd1, [_Z14float2bfloat16Pff_param_0];
	ld.param.f32 	%f1, [_Z14float2bfloat16Pff_param_1];
	cvta.to.global.u64 	%rd2, %rd1;
	// begin inline asm
	{  cvt.rn.bf16.f32 %rs1, %f1;}

	// end inline asm
	// begin inline asm
	{ cvt.f32.bf16 %f2, %rs1;}

	// end inline asm
	st.global.f32 	[%rd2], %f2;
	ret;

}
	// .globl	_Z17float2bfloat16_rdPff
.visible .entry _Z17float2bfloat16_rdPff(
	.param .u64 .ptr .align 1 _Z17float2bfloat16_rdPff_param_0,
	.param .f32 _Z17float2bfloat16_rdPff_param_1
)
{
	.reg .b16 	%rs<3>;
	.reg .b32 	%f<3>;
	.reg .b64 	%rd<3>;

	ld.param.u64 	%rd1, [_Z17float2bfloat16_rdPff_param_0];
	ld.param.f32 	%f1, [_Z17float2bfloat16_rdPff_param_1];
	cvta.to.global.u64 	%rd2, %rd1;
	// begin inline asm
	{  cvt.rm.bf16.f32 %rs1, %f1;}

	// end inline asm
	// begin inline asm
	{ cvt.f32.bf16 %f2, %rs1;}

	// end inline asm
	st.global.f32 	[%rd2], %f2;
	ret;

}
	// .globl	_Z17float2bfloat16_rnPff
.visible .entry _Z17float2bfloat16_rnPff(
	.param .u64 .ptr .align 1 _Z17float2bfloat16_rnPff_param_0,
	.param .f32 _Z17float2bfloat16_rnPff_param_1
)
{
	.reg .b16 	%rs<3>;
	.reg .b32 	%f<3>;
	.reg .b64 	%rd<3>;

	ld.param.u64 	%rd1, [_Z17float2bfloat16_rnPff_param_0];
	ld.param.f32 	%f1, [_Z17float2bfloat16_rnPff_param_1];
	cvta.to.global.u64 	%rd2, %rd1;
	// begin inline asm
	{  cvt.rn.bf16.f32 %rs1, %f1;}

	// end inline asm
	// begin inline asm
	{ cvt.f32.bf16 %f2, %rs1;}

	// end inline asm
	st.global.f32 	[%rd2], %f2;
	ret;

}
	// .globl	_Z17float2bfloat16_ruPff
.visible .entry _Z17float2bfloat16_ruPff(
	.param .u64 .ptr .align 1 _Z17float2bfloat16_ruPff_param_0,
	.param .f32 _Z17float2bfloat16_ruPff_param_1
)
{
	.reg .b16 	%rs<3>;
	.reg .b32 	%f<3>;
	.reg .b64 	%rd<3>;

	ld.param.u64 	%rd1, [_Z17float2bfloat16_ruPff_param_0];
	ld.param.f32 	%f1, [_Z17float2bfloat16_ruPff_param_1];
	cvta.to.global.u64 	%rd2, %rd1;
	// begin inline asm
	{  cvt.rp.bf16.f32 %rs1, %f1;}

	// end inline asm
	// begin inline asm
	{ cvt.f32.bf16 %f2, %rs1;}

	// end inline asm
	st.global.f32 	[%rd2], %f2;
	ret;

}
	// .globl	_Z17float2bfloat16_rzPff
.visible .entry _Z17float2bfloat16_rzPff(
	.param .u64 .ptr .align 1 _Z17float2bfloat16_rzPff_param_0,
	.param .f32 _Z17float2bfloat16_rzPff_param_1
)
{
	.reg .b16 	%rs<3>;
	.reg .b32 	%f<3>;
	.reg .b64 	%rd<3>;

	ld.param.u64 	%rd1, [_Z17float2bfloat16_rzPff_param_0];
	ld.param.f32 	%f1, [_Z17float2bfloat16_rzPff_param_1];
	cvta.to.global.u64 	%rd2, %rd1;
	// begin inline asm
	{  cvt.rz.bf16.f32 %rs1, %f1;}

	// end inline asm
	// begin inline asm
	{ cvt.f32.bf16 %f2, %rs1;}

	// end inline asm
	st.global.f32 	[%rd2], %f2;
	ret;

}
	// .globl	_Z15int2bfloat16_rdPfi
.visible .entry _Z15int2bfloat16_rdPfi(
	.param .u64 .ptr .align 1 _Z15int2bfloat16_rdPfi_param_0,
	.param .u32 _Z15int2bfloat16_rdPfi_param_1
)
{
	.reg .b16 	%rs<3>;
	.reg .b32 	%r<2>;
	.reg .b32 	%f<2>;
	.reg .b64 	%rd<3>;

	ld.param.u64 	%rd1, [_Z15int2bfloat16_rdPfi_param_0];
	ld.param.u32 	%r1, [_Z15int2bfloat16_rdPfi_param_1];
	cvta.to.global.u64 	%rd2, %rd1;
	// begin inline asm
	cvt.rm.bf16.s32 %rs1, %r1;
	// end inline asm
	// begin inline asm
	{ cvt.f32.bf16 %f1, %rs1;}

	// end inline asm
	st.global.f32 	[%rd2], %f1;
	ret;

}
	// .globl	_Z15int2bfloat16_rnPfi
.visible .entry _Z15int2bfloat16_rnPfi(
	.param .u64 .ptr .align 1 _Z15int2bfloat16_rnPfi_param_0,
	.param .u32 _Z15int2bfloat16_rnPfi_param_1
)
{
	.reg .b16 	%rs<3>;
	.reg .b32 	%r<2>;
	.reg .b32 	%f<2>;
	.reg .b64 	%rd<3>;

	ld.param.u64 	%rd1, [_Z15int2bfloat16_rnPfi_param_0];
	ld.param.u32 	%r1, [_Z15int2bfloat16_rnPfi_param_1];
	cvta.to.global.u64 	%rd2, %rd1;
	// begin inline asm
	cvt.rn.bf16.s32 %rs1, %r1;
	// end inline asm
	// begin inline asm
	{ cvt.f32.bf16 %f1, %rs1;}

	// end inline asm
	st.global.f32 	[%rd2], %f1;
	ret;

}
	// .globl	_Z15int2bfloat16_ruPfi
.visible .entry _Z15int2bfloat16_ruPfi(
	.param .u64 .ptr .align 1 _Z15int2bfloat16_ruPfi_param_0,
	.param .u32 _Z15int2bfloat16_ruPfi_param_1
)
{
	.reg .b16 	%rs<3>;
	.reg .b32 	%r<2>;
	.reg .b32 	%f<2>;
	.reg .b64 	%rd<3>;

	ld.param.u64 	%rd1, [_Z15int2bfloat16_ruPfi_param_0];
	ld.param.u32 	%r1, [_Z15int2bfloat16_ruPfi_param_1];
	cvta.to.global.u64 	%rd2, %rd1;
	// begin inline asm
	cvt.rp.bf16.s32 %rs1, %r1;
	// end inline asm
	// begin inline asm
	{ cvt.f32.bf16 %f1, %rs1;}

	// end inline asm
	st.global.f32 	[%rd2], %f1;
	ret;

}
	// .globl	_Z15int2bfloat16_rzPfi
.visible .entry _Z15int2bfloat16_rzPfi(
	.param .u64 .ptr .align 1 _Z15int2bfloat16_rzPfi_param_0,
	.param .u32 _Z15int2bfloat16_rzPfi_param_1
)
{
	.reg .b16 	%rs<3>;
	.reg .b32 	%r<2>;
	.reg .b32 	%f<2>;
	.reg .b64 	%rd<3>;

	ld.param.u64 	%rd1, [_Z15int2bfloat16_rzPfi_param_0];
	ld.param.u32 	%r1, [_Z15int2bfloat16_rzPfi_param_1];
	cvta.to.global.u64 	%rd2, %rd1;
	// begin inline asm
	cvt.rz.bf16.s32 %rs1, %r1;
	// end inline asm
	// begin inline asm
	{ cvt.f32.bf16 %f1, %rs1;}

	// end inline asm
	st.global.f32 	[%rd2], %f1;
	ret;

}
	// .globl	_Z14ll2bfloat16_rdPfx
.visible .entry _Z14ll2bfloat16_rdPfx(
	.param .u64 .ptr .align 1 _Z14ll2bfloat16_rdPfx_param_0,
	.param .u64 _Z14ll2bfloat16_rdPfx_param_1
)
{
	.reg .b16 	%rs<3>;
	.reg .b32 	%f<2>;
	.reg .b64 	%rd<4>;

	ld.param.u64 	%rd2, [_Z14ll2bfloat16_rdPfx_param_0];
	ld.param.u64 	%rd1, [_Z14ll2bfloat16_rdPfx_param_1];
	cvta.to.global.u64 	%rd3, %rd2;
	// begin inline asm
	cvt.rm.bf16.s64 %rs1, %rd1;
	// end inline asm
	// begin inline asm
	{ cvt.f32.bf16 %f1, %rs1;}

	// end inline asm
	st.global.f32 	[%rd3], %f1;
	ret;

}
	// .globl	_Z14ll2bfloat16_rnPfx
.visible .entry _Z14ll2bfloat16_rnPfx(
	.param .u64 .ptr .align 1 _Z14ll2bfloat16_rnPfx_param_0,
	.param .u64 _Z14ll2bfloat16_rnPfx_param_1
)
{
	.reg .b16 	%rs<3>;
	.reg .b32 	%f<2>;
	.reg .b64 	%rd<4>;

	ld.param.u64 	%rd2, [_Z14ll2bfloat16_rnPfx_param_0];
	ld.param.u64 	%rd1, [_Z14ll2bfloat16_rnPfx_param_1];
	cvta.to.global.u64 	%rd3, %rd2;
	// begin inline asm
	cvt.rn.bf16.s64 %rs1, %rd1;
	// end inline asm
	// begin inline asm
	{ cvt.f32.bf16 %f1, %rs1;}

	// end inline asm
	st.global.f32 	[%rd3], %f1;
	ret;

}
	// .globl	_Z14ll2bfloat16_ruPfx
.visible .entry _Z14ll2bfloat16_ruPfx(
	.param .u64 .ptr .align 1 _Z14ll2bfloat16_ruPfx_param_0,
	.param .u64 _Z14ll2bfloat16_ruPfx_param_1
)
{
	.reg .b16 	%rs<3>;
	.reg .b32 	%f<2>;
	.reg .b64 	%rd<4>;

	ld.param.u64 	%rd2, [_Z14ll2bfloat16_ruPfx_param_0];
	ld.param.u64 	%rd1, [_Z14ll2bfloat16_ruPfx_param_1];
	cvta.to.global.u64 	%rd3, %rd2;
	// begin inline asm
	cvt.rp.bf16.s64 %rs1, %rd1;
	// end inline asm
	// begin inline asm
	{ cvt.f32.bf16 %f1, %rs1;}

	// end inline asm
	st.global.f32 	[%rd3], %f1;
	ret;

}
	// .globl	_Z14ll2bfloat16_rzPfx
.visible .entry _Z14ll2bfloat16_rzPfx(
	.param .u64 .ptr .align 1 _Z14ll2bfloat16_rzPfx_param_0,
	.param .u64 _Z14ll2bfloat16_rzPfx_param_1
)
{
	.reg .b16 	%rs<3>;
	.reg .b32 	%f<2>;
	.reg .b64 	%rd<4>;

	ld.param.u64 	%rd2, [_Z14ll2bfloat16_rzPfx_param_0];
	ld.param.u64 	%rd1, [_Z14ll2bfloat16_rzPfx_param_1];
	cvta.to.global.u64 	%rd3, %rd2;
	// begin inline asm
	cvt.rz.bf16.s64 %rs1, %rd1;
	// end inline asm
	// begin inline asm
	{ cvt.f32.bf16 %f1, %rs1;}

	// end inline asm
	st.global.f32 	[%rd3], %f1;
	ret;

}
	// .globl	_Z17short2bfloat16_rdPfs
.visible .entry _Z17short2bfloat16_rdPfs(
	.param .u64 .ptr .align 1 _Z17short2bfloat16_rdPfs_param_0,
	.param .u16 _Z17short2bfloat16_rdPfs_param_1
)
{
	.reg .b16 	%rs<4>;
	.reg .b32 	%f<2>;
	.reg .b64 	%rd<3>;

	ld.param.u64 	%rd1, [_Z17short2bfloat16_rdPfs_param_0];
	ld.param.u16 	%rs2, [_Z17short2bfloat16_rdPfs_param_1];
	cvta.to.global.u64 	%rd2, %rd1;
	// begin inline asm
	cvt.rm.bf16.s16 %rs1, %rs2;
	// end inline asm
	// begin inline asm
	{ cvt.f32.bf16 %f1, %rs1;}

	// end inline asm
	st.global.f32 	[%rd2], %f1;
	ret;

}
	// .globl	_Z17short2bfloat16_rnPfs
.visible .entry _Z17short2bfloat16_rnPfs(
	.param .u64 .ptr .align 1 _Z17short2bfloat16_rnPfs_param_0,
	.param .u16 _Z17short2bfloat16_rnPfs_param_1
)
{
	.reg .b16 	%rs<4>;
	.reg .b32 	%f<2>;
	.reg .b64 	%rd<3>;

	ld.param.u64 	%rd1, [_Z17short2bfloat16_rnPfs_param_0];
	ld.param.u16 	%rs2, [_Z17short2bfloat16_rnPfs_param_1];
	cvta.to.global.u64 	%rd2, %rd1;
	// begin inline asm
	cvt.rn.bf16.s16 %rs1, %rs2;
	// end inline asm
	// begin inline asm
	{ cvt.f32.bf16 %f1, %rs1;}

	// end inline asm
	st.global.f32 	[%rd2], %f1;
	ret;

}
	// .globl	_Z17short2bfloat16_ruPfs
.visible .entry _Z17short2bfloat16_ruPfs(
	.param .u64 .ptr .align 1 _Z17short2bfloat16_ruPfs_param_0,
	.param .u16 _Z17short2bfloat16_ruPfs_param_1
)
{
	.reg .b16 	%rs<4>;
	.reg .b32 	%f<2>;
	.reg .b64 	%rd<3>;

	ld.param.u64 	%rd1, [_Z17short2bfloat16_ruPfs_param_0];
	ld.param.u16 	%rs2, [_Z17short2bfloat16_ruPfs_param_1];
	cvta.to.global.u64 	%rd2, %rd1;
	// begin inline asm
	cvt.rp.bf16.s16 %rs1, %rs2;
	// end inline asm
	// begin inline asm
	{ cvt.f32.bf16 %f1, %rs1;}

	// end inline asm
	st.global.f32 	[%rd2], %f1;
	ret;

}
	// .globl	_Z17short2bfloat16_rzPfs
.visible .entry _Z17short2bfloat16_rzPfs(
	.param .u64 .ptr .align 1 _Z17short2bfloat16_rzPfs_param_0,
	.param .u16 _Z17short2bfloat16_rzPfs_param_1
)
{
	.reg .b16 	%rs<4>;
	.reg .b32 	%f<2>;
	.reg .b64 	%rd<3>;

	ld.param.u64 	%rd1, [_Z17short2bfloat16_rzPfs_param_0];
	ld.param.u16 	%rs2, [_Z17short2bfloat16_rzPfs_param_1];
	cvta.to.global.u64 	%rd2, %rd1;
	// begin inline asm
	cvt.rz.bf16.s16 %rs1, %rs2;
	// end inline asm
	// begin inline asm
	{ cvt.f32.bf16 %f1, %rs1;}

	// end inline asm
	st.global.f32 	[%rd2], %f1;
	ret;

}
	// .globl	_Z17short_as_bfloat16Pfs
.visible .entry _Z17short_as_bfloat16Pfs(
	.param .u64 .ptr .align 1 _Z17short_as_bfloat16Pfs_param_0,
	.param .u16 _Z17short_as_bfloat16Pfs_param_1
)
{
	.reg .b16 	%rs<2>;
	.reg .b32 	%f<2>;
	.reg .b64 	%rd<3>;

	ld.param.u64 	%rd1, [_Z17short_as_bfloat16Pfs_param_0];
	ld.param.u16 	%rs1, [_Z17short_as_bfloat16Pfs_param_1];
	cvta.to.global.u64 	%rd2, %rd1;
	// begin inline asm
	{ cvt.f32.bf16 %f1, %rs1;}

	// end inline asm
	st.global.f32 	[%rd2], %f1;
	ret;

}
	// .globl	_Z16uint2bfloat16_rdPfj
.visible .entry _Z16uint2bfloat16_rdPfj(
	.param .u64 .ptr .align 1 _Z16uint2bfloat16_rdPfj_param_0,
	.param .u32 _Z16uint2bfloat16_rdPfj_param_1
)
{
	.reg .b16 	%rs<3>;
	.reg .b32 	%r<2>;
	.reg .b32 	%f<2>;
	.reg .b64 	%rd<3>;

	ld.param.u64 	%rd1, [_Z16uint2bfloat16_rdPfj_param_0];
	ld.param.u32 	%r1, [_Z16uint2bfloat16_rdPfj_param_1];
	cvta.to.global.u64 	%rd2, %rd1;
	// begin inline asm
	cvt.rm.bf16.u32 %rs1, %r1;
	// end inline asm
	// begin inline asm
	{ cvt.f32.bf16 %f1, %rs1;}

	// end inline asm
	st.global.f32 	[%rd2], %f1;
	ret;

}
	// .globl	_Z16uint2bfloat16_rnPfj
.visible .entry _Z16uint2bfloat16_rnPfj(
	.param .u64 .ptr .align 1 _Z16uint2bfloat16_rnPfj_param_0,
	.param .u32 _Z16uint2bfloat16_rnPfj_param_1
)
{
	.reg .b16 	%rs<3>;
	.reg .b32 	%r<2>;
	.reg .b32 	%f<2>;
	.reg .b64 	%rd<3>;

	ld.param.u64 	%rd1, [_Z16uint2bfloat16_rnPfj_param_0];
	ld.param.u32 	%r1, [_Z16uint2bfloat16_rnPfj_param_1];
	cvta.to.global.u64 	%rd2, %rd1;
	// begin inline asm
	cvt.rn.bf16.u32 %rs1, %r1;
	// end inline asm
	// begin inline asm
	{ cvt.f32.bf16 %f1, %rs1;}

	// end inline asm
	st.global.f32 	[%rd2], %f1;
	ret;

}
	// .globl	_Z16uint2bfloat16_ruPfj
.visible .entry _Z16uint2bfloat16_ruPfj(
	.param .u64 .ptr .align 1 _Z16uint2bfloat16_ruPfj_param_0,
	.param .u32 _Z16uint2bfloat16_ruPfj_param_1
)
{
	.reg .b16 	%rs<3>;
	.reg .b32 	%r<2>;
	.reg .b32 	%f<2>;
	.reg .b64 	%rd<3>;

	ld.param.u64 	%rd1, [_Z16uint2bfloat16_ruPfj_param_0];
	ld.param.u32 	%r1, [_Z16uint2bfloat16_ruPfj_param_1];
	cvta.to.global.u64 	%rd2, %rd1;
	// begin inline asm
	cvt.rp.bf16.u32 %rs1, %r1;
	// end inline asm
	// begin inline asm
	{ cvt.f32.bf16 %f1, %rs1;}

	// end inline asm
	st.global.f32 	[%rd2], %f1;
	ret;

}
	// .globl	_Z16uint2bfloat16_rzPfj
.visible .entry _Z16uint2bfloat16_rzPfj(
	.param .u64 .ptr .align 1 _Z16uint2bfloat16_rzPfj_param_0,
	.param .u32 _Z16uint2bfloat16_rzPfj_param_1
)
{
	.reg .b16 	%rs<3>;
	.reg .b32 	%r<2>;
	.reg .b32 	%f<2>;
	.reg .b64 	%rd<3>;

	ld.param.u64 	%rd1, [_Z16uint2bfloat16_rzPfj_param_0];
	ld.param.u32 	%r1, [_Z16uint2bfloat16_rzPfj_param_1];
	cvta.to.global.u64 	%rd2, %rd1;
	// begin inline asm
	cvt.rz.bf16.u32 %rs1, %r1;
	// end inline asm
	// begin inline asm
	{ cvt.f32.bf16 %f1, %rs1;}

	// end inline asm
	st.global.f32 	[%rd2], %f1;
	ret;

}
	// .globl	_Z15ull2bfloat16_rdPfy
.visible .entry _Z15ull2bfloat16_rdPfy(
	.param .u64 .ptr .align 1 _Z15ull2bfloat16_rdPfy_param_0,
	.param .u64 _Z15ull2bfloat16_rdPfy_param_1
)
{
	.reg .b16 	%rs<3>;
	.reg .b32 	%f<2>;
	.reg .b64 	%rd<4>;

	ld.param.u64 	%rd2, [_Z15ull2bfloat16_rdPfy_param_0];
	ld.param.u64 	%rd1, [_Z15ull2bfloat16_rdPfy_param_1];
	cvta.to.global.u64 	%rd3, %rd2;
	// begin inline asm
	cvt.rm.bf16.u64 %rs1, %rd1;
	// end inline asm
	// begin inline asm
	{ cvt.f32.bf16 %f1, %rs1;}

	// end inline asm
	st.global.f32 	[%rd3], %f1;
	ret;

}
	// .globl	_Z15ull2bfloat16_rnPfy
.visible .entry _Z15ull2bfloat16_rnPfy(
	.param .u64 .ptr .align 1 _Z15ull2bfloat16_rnPfy_param_0,
	.param .u64 _Z15ull2bfloat16_rnPfy_param_1
)
{
	.reg .b16 	%rs<3>;
	.reg .b32 	%f<2>;
	.reg .b64 	%rd<4>;

	ld.param.u64 	%rd2, [_Z15ull2bfloat16_rnPfy_param_0];
	ld.param.u64 	%rd1, [_Z15ull2bfloat16_rnPfy_param_1];
	cvta.to.global.u64 	%rd3, %rd2;
	// begin inline asm
	cvt.rn.bf16.u64 %rs1, %rd1;
	// end inline asm
	// begin inline asm
	{ cvt.f32.bf16 %f1, %rs1;}

	// end inline asm
	st.global.f32 	[%rd3], %f1;
	ret;

}
	// .globl	_Z15ull2bfloat16_ruPfy
.visible .entry _Z15ull2bfloat16_ruPfy(
	.param .u64 .ptr .align 1 _Z15ull2bfloat16_ruPfy_param_0,
	.param .u64 _Z15ull2bfloat16_ruPfy_param_1
)
{
	.reg .b16 	%rs<3>;
	.reg .b32 	%f<2>;
	.reg .b64 	%rd<4>;

	ld.param.u64 	%rd2, [_Z15ull2bfloat16_ruPfy_param_0];
	ld.param.u64 	%rd1, [_Z15ull2bfloat16_ruPfy_param_1];
	cvta.to.global.u64 	%rd3, %rd2;
	// begin inline asm
	cvt.rp.bf16.u64 %rs1, %rd1;
	// end inline asm
	// begin inline asm
	{ cvt.f32.bf16 %f1, %rs1;}

	// end inline asm
	st.global.f32 	[%rd3], %f1;
	ret;

}
	// .globl	_Z15ull2bfloat16_rzPfy
.visible .entry _Z15ull2bfloat16_rzPfy(
	.param .u64 .ptr .align 1 _Z15ull2bfloat16_rzPfy_param_0,
	.param .u64 _Z15ull2bfloat16_rzPfy_param_1
)
{
	.reg .b16 	%rs<3>;
	.reg .b32 	%f<2>;
	.reg .b64 	%rd<4>;

	ld.param.u64 	%rd2, [_Z15ull2bfloat16_rzPfy_param_0];
	ld.param.u64 	%rd1, [_Z15ull2bfloat16_rzPfy_param_1];
	cvta.to.global.u64 	%rd3, %rd2;
	// begin inline asm
	cvt.rz.bf16.u64 %rs1, %rd1;
	// end inline asm
	// begin inline asm
	{ cvt.f32.bf16 %f1, %rs1;}

	// end inline asm
	st.global.f32 	[%rd3], %f1;
	ret;

}
	// .globl	_Z18ushort2bfloat16_rdPft
.visible .entry _Z18ushort2bfloat16_rdPft(
	.param .u64 .ptr .align 1 _Z18ushort2bfloat16_rdPft_param_0,
	.param .u16 _Z18ushort2bfloat16_rdPft_param_1
)
{
	.reg .b16 	%rs<4>;
	.reg .b32 	%f<2>;
	.reg .b64 	%rd<3>;

	ld.param.u64 	%rd1, [_Z18ushort2bfloat16_rdPft_param_0];
	ld.param.u16 	%rs2, [_Z18ushort2bfloat16_rdPft_param_1];
	cvta.to.global.u64 	%rd2, %rd1;
	// begin inline asm
	cvt.rm.bf16.u16 %rs1, %rs2;
	// end inline asm
	// begin inline asm
	{ cvt.f32.bf16 %f1, %rs1;}

	// end inline asm
	st.global.f32 	[%rd2], %f1;
	ret;

}
	// .globl	_Z18ushort2bfloat16_rnPft
.visible .entry _Z18ushort2bfloat16_rnPft(
	.param .u64 .ptr .align 1 _Z18ushort2bfloat16_rnPft_param_0,
	.param .u16 _Z18ushort2bfloat16_rnPft_param_1
)
{
	.reg .b16 	%rs<4>;
	.reg .b32 	%f<2>;
	.reg .b64 	%rd<3>;

	ld.param.u64 	%rd1, [_Z18ushort2bfloat16_rnPft_param_0];
	ld.param.u16 	%rs2, [_Z18ushort2bfloat16_rnPft_param_1];
	cvta.to.global.u64 	%rd2, %rd1;
	// begin inline asm
	cvt.rn.bf16.u16 %rs1, %rs2;
	// end inline asm
	// begin inline asm
	{ cvt.f32.bf16 %f1, %rs1;}

	// end inline asm
	st.global.f32 	[%rd2], %f1;
	ret;

}
	// .globl	_Z18ushort2bfloat16_ruPft
.visible .entry _Z18ushort2bfloat16_ruPft(
	.param .u64 .ptr .align 1 _Z18ushort2bfloat16_ruPft_param_0,
	.param .u16 _Z18ushort2bfloat16_ruPft_param_1
)
{
	.reg .b16 	%rs<4>;
	.reg .b32 	%f<2>;
	.reg .b64 	%rd<3>;

	ld.param.u64 	%rd1, [_Z18ushort2bfloat16_ruPft_param_0];
	ld.param.u16 	%rs2, [_Z18ushort2bfloat16_ruPft_param_1];
	cvta.to.global.u64 	%rd2, %rd1;
	// begin inline asm
	cvt.rp.bf16.u16 %rs1, %rs2;
	// end inline asm
	// begin inline asm
	{ cvt.f32.bf16 %f1, %rs1;}

	// end inline asm
	st.global.f32 	[%rd2], %f1;
	ret;

}
	// .globl	_Z18ushort2bfloat16_rzPft
.visible .entry _Z18ushort2bfloat16_rzPft(
	.param .u64 .ptr .align 1 _Z18ushort2bfloat16_rzPft_param_0,
	.param .u16 _Z18ushort2bfloat16_rzPft_param_1
)
{
	.reg .b16 	%rs<4>;
	.reg .b32 	%f<2>;
	.reg .b64 	%rd<3>;

	ld.param.u64 	%rd1, [_Z18ushort2bfloat16_rzPft_param_0];
	ld.param.u16 	%rs2, [_Z18ushort2bfloat16_rzPft_param_1];
	cvta.to.global.u64 	%rd2, %rd1;
	// begin inline asm
	cvt.rz.bf16.u16 %rs1, %rs2;
	// end inline asm
	// begin inline asm
	{ cvt.f32.bf16 %f1, %rs1;}

	// end inline asm
	st.global.f32 	[%rd2], %f1;
	ret;

}
	// .globl	_Z18ushort_as_bfloat16Pft
.visible .entry _Z18ushort_as_bfloat16Pft(
	.param .u64 .ptr .align 1 _Z18ushort_as_bfloat16Pft_param_0,
	.param .u16 _Z18ushort_as_bfloat16Pft_param_1
)
{
	.reg .b16 	%rs<2>;
	.reg .b32 	%f<2>;
	.reg .b64 	%rd<3>;

	ld.param.u64 	%rd1, [_Z18ushort_as_bfloat16Pft_param_0];
	ld.param.u16 	%rs1, [_Z18ushort_as_bfloat16Pft_param_1];
	cvta.to.global.u64 	%rd2, %rd1;
	// begin inline asm
	{ cvt.f32.bf16 %f1, %rs1;}

	// end inline asm
	st.global.f32 	[%rd2], %f1;
	ret;

}


// ===== COMPILED SASS (sm_100) =====

	.target	sm_100

	.elftype	@"ET_EXEC"


//--------------------- .note.nv.tkinfo           --------------------------
	.section	.note.nv.tkinfo,"",@"SHT_NOTE"
	.sectionflags	@"SHF_NOTE_NV_TKINFO"
	.tkinfo
        /*0018*/ 	.word	0x00000002
        /*0030*/ 	.string	""
        /*0030*/ 	.string	"ptxas"
        /*0030*/ 	.string	"Cuda compilation tools, release 13.0, V13.0.88"
        /*0030*/ 	.string	"Build cuda_13.0.r13.0/compiler.36424714_0"
        /*0030*/ 	.string	"-arch sm_100 -m 64 "



//--------------------- .note.nv.cuinfo           --------------------------
	.section	.note.nv.cuinfo,"",@"SHT_NOTE"
	.sectionflags	@"SHF_NOTE_NV_CUINFO"
        /*0018*/ 	.short	0x0002
        /*001a*/ 	.short	0x0064
        /*001c*/ 	.short	0x0082
	.zero		2


//--------------------- .nv.info                  --------------------------
	.section	.nv.info,"",@"SHT_CUDA_INFO"
	.align	4


	//----- nvinfo : EIATTR_REGCOUNT
	.align		4
        /*0000*/ 	.byte	0x04, 0x2f
        /*0002*/ 	.short	(.L_1 - .L_0)
	.align		4
.L_0:
        /*0004*/ 	.word	index@(_Z16bfloat1622float2Pf14__nv_bfloat162)
        /*0008*/ 	.word	0x0000000a


	//----- nvinfo : EIATTR_FRAME_SIZE
	.align		4
.L_1:
        /*000c*/ 	.byte	0x04, 0x11
        /*000e*/ 	.short	(.L_3 - .L_2)
	.align		4
.L_2:
        /*0010*/ 	.word	index@(_Z16bfloat1622float2Pf14__nv_bfloat162)
        /*0014*/ 	.word	0x00000000


	//----- nvinfo : EIATTR_REGCOUNT
	.align		4
.L_3:
        /*0018*/ 	.byte	0x04, 0x2f
        /*001a*/ 	.short	(.L_5 - .L_4)
	.align		4
.L_4:
        /*001c*/ 	.word	index@(_Z14bfloat162floatPf13__nv_bfloat16)
        /*0020*/ 	.word	0x00000008


	//----- nvinfo : EIATTR_FRAME_SIZE
	.align		4
.L_5:
        /*0024*/ 	.byte	0x04, 0x11
        /*0026*/ 	.short	(.L_7 - .L_6)
	.align		4
.L_6:
        /*0028*/ 	.word	index@(_Z14bfloat162floatPf13__nv_bfloat16)
        /*002c*/ 	.word	0x00000000


	//----- nvinfo : EIATTR_REGCOUNT
	.align		4
.L_7:
        /*0030*/ 	.byte	0x04, 0x2f
        /*0032*/ 	.short	(.L_9 - .L_8)
	.align		4
.L_8:
        /*0034*/ 	.word	index@(_Z15bfloat162int_rdPi13__nv_bfloat16)
        /*0038*/ 	.word	0x00000008


	//----- nvinfo : EIATTR_FRAME_SIZE
	.align		4
.L_9:
        /*003c*/ 	.byte	0x04, 0x11
        /*003e*/ 	.short	(.L_11 - .L_10)
	.align		4
.L_10:
        /*0040*/ 	.word	index@(_Z15bfloat162int_rdPi13__nv_bfloat16)
        /*0044*/ 	.word	0x00000000


	//----- nvinfo : EIATTR_REGCOUNT
	.align		4
.L_11:
        /*0048*/ 	.byte	0x04, 0x2f
        /*004a*/ 	.short	(.L_13 - .L_12)
	.align		4
.L_12:
        /*004c*/ 	.word	index@(_Z15bfloat162int_rnPi13__nv_bfloat16)
        /*0050*/ 	.word	0x00000008


	//----- nvinfo : EIATTR_FRAME_SIZE
	.align		4
.L_13:
        /*0054*/ 	.byte	0x04, 0x11
        /*0056*/ 	.short	(.L_15 - .L_14)
	.align		4
.L_14:
        /*0058*/ 	.word	index@(_Z15bfloat162int_rnPi13__nv_bfloat16)
        /*005c*/ 	.word	0x00000000


	//----- nvinfo : EIATTR_REGCOUNT
	.align		4
.L_15:
        /*0060*/ 	.byte	0x04, 0x2f
        /*0062*/ 	.short	(.L_17 - .L_16)
	.align		4
.L_16:
        /*0064*/ 	.word	index@(_Z15bfloat162int_ruPi13__nv_bfloat16)
        /*0068*/ 	.word	0x00000008


	//----- nvinfo : EIATTR_FRAME_SIZE
	.align		4
.L_17:
        /*006c*/ 	.byte	0x04, 0x11
        /*006e*/ 	.short	(.L_19 - .L_18)
	.align		4
.L_18:
        /*0070*/ 	.word	index@(_Z15bfloat162int_ruPi13__nv_bfloat16)
        /*0074*/ 	.word	0x00000000


	//----- nvinfo : EIATTR_REGCOUNT
	.align		4
.L_19:
        /*0078*/ 	.byte	0x04, 0x2f
        /*007a*/ 	.short	(.L_21 - .L_20)
	.align		4
.L_20:
        /*007c*/ 	.word	index@(_Z15bfloat162int_rzPi13__nv_bfloat16)
        /*0080*/ 	.word	0x00000008


	//----- nvinfo : EIATTR_FRAME_SIZE
	.align		4
.L_21:
        /*0084*/ 	.byte	0x04, 0x11
        /*0086*/ 	.short	(.L_23 - .L_22)
	.align		4
.L_22:
        /*0088*/ 	.word	index@(_Z15bfloat162int_rzPi13__nv_bfloat16)
        /*008c*/ 	.word	0x00000000


	//----- nvinfo : EIATTR_REGCOUNT
	.align		4
.L_23:
        /*0090*/ 	.byte	0x04, 0x2f
        /*0092*/ 	.short	(.L_25 - .L_24)
	.align		4
.L_24:
        /*0094*/ 	.word	index@(_Z14bfloat162ll_rdPx13__nv_bfloat16)
        /*0098*/ 	.word	0x00000008


	//----- nvinfo : EIATTR_FRAME_SIZE
	.align		4
.L_25:
        /*009c*/ 	.byte	0x04, 0x11
        /*009e*/ 	.short	(.L_27 - .L_26)
	.align		4
.L_26:
        /*00a0*/ 	.word	index@(_Z14bfloat162ll_rdPx13__nv_bfloat16)
        /*00a4*/ 	.word	0x00000000


	//----- nvinfo : EIATTR_REGCOUNT
	.align		4
.L_27:
        /*00a8*/ 	.byte	0x04, 0x2f
        /*00aa*/ 	.short	(.L_29 - .L_28)
	.align		4
.L_28:
        /*00ac*/ 	.word	index@(_Z14bfloat162ll_rnPx13__nv_bfloat16)
        /*00b0*/ 	.word	0x00000008


	//----- nvinfo : EIATTR_FRAME_SIZE
	.align		4
.L_29:
        /*00b4*/ 	.byte	0x04, 0x11
        /*00b6*/ 	.short	(.L_31 - .L_30)
	.align		4
.L_30:
        /*00b8*/ 	.word	index@(_Z14bfloat162ll_rnPx13__nv_bfloat16)
        /*00bc*/ 	.word	0x00000000


	//----- nvinfo : EIATTR_REGCOUNT
	.align		4
.L_31:
        /*00c0*/ 	.byte	0x04, 0x2f
        /*00c2*/ 	.short	(.L_33 - .L_32)
	.align		4
.L_32:
        /*00c4*/ 	.word	index@(_Z14bfloat162ll_ruPx13__nv_bfloat16)
        /*00c8*/ 	.word	0x00000008


	//----- nvinfo : EIATTR_FRAME_SIZE
	.align		4
.L_33:
        /*00cc*/ 	.byte	0x04, 0x11
        /*00ce*/ 	.short	(.L_35 - .L_34)
	.align		4
.L_34:
        /*00d0*/ 	.word	index@(_Z14bfloat162ll_ruPx13__nv_bfloat16)
        /*00d4*/ 	.word	0x00000000


	//----- nvinfo : EIATTR_REGCOUNT
	.align		4
.L_35:
        /*00d8*/ 	.byte	0x04, 0x2f
        /*00da*/ 	.short	(.L_37 - .L_36)
	.align		4
.L_36:
        /*00dc*/ 	.word	index@(_Z14bfloat162ll_rzPx13__nv_bfloat16)
        /*00e0*/ 	.word	0x00000008


	//----- nvinfo : EIATTR_FRAME_SIZE
	.align		4
.L_37:
        /*00e4*/ 	.byte	0x04, 0x11
        /*00e6*/ 	.short	(.L_39 - .L_38)
	.align		4
.L_38:
        /*00e8*/ 	.word	index@(_Z14bfloat162ll_rzPx13__nv_bfloat16)
        /*00ec*/ 	.word	0x00000000


	//----- nvinfo : EIATTR_REGCOUNT
	.align		4
.L_39:
        /*00f0*/ 	.byte	0x04, 0x2f
        /*00f2*/ 	.short	(.L_41 - .L_40)
	.align		4
.L_40:
        /*00f4*/ 	.word	index@(_Z17bfloat162short_rdPs13__nv_bfloat16)
        /*00f8*/ 	.word	0x00000008


	//----- nvinfo : EIATTR_FRAME_SIZE
	.align		4
.L_41:
        /*00fc*/ 	.byte	0x04, 0x11
        /*00fe*/ 	.short	(.L_43 - .L_42)
	.align		4
.L_42:
        /*0100*/ 	.word	index@(_Z17bfloat162short_rdPs13__nv_bfloat16)
        /*0104*/ 	.word	0x00000000


	//----- nvinfo : EIATTR_REGCOUNT
	.align		4
.L_43:
        /*0108*/ 	.byte	0x04, 0x2f
        /*010a*/ 	.short	(.L_45 - .L_44)
	.align		4
.L_44:
        /*010c*/ 	.word	index@(_Z17bfloat162short_rnPs13__nv_bfloat16)
        /*0110*/ 	.word	0x00000008


	//----- nvinfo : EIATTR_FRAME_SIZE
	.align		4
.L_45:
        /*0114*/ 	.byte	0x04, 0x11
        /*0116*/ 	.short	(.L_47 - .L_46)
	.align		4
.L_46:
        /*0118*/ 	.word	index@(_Z17bfloat162short_rnPs13__nv_bfloat16)
        /*011c*/ 	.word	0x00000000


	//----- nvinfo : EIATTR_REGCOUNT
	.align		4
.L_47:
        /*0120*/ 	.byte	0x04, 0x2f
        /*0122*/ 	.short	(.L_49 - .L_48)
	.align		4
.L_48:
        /*0124*/ 	.word	index@(_Z17bfloat162short_ruPs13__nv_bfloat16)
        /*0128*/ 	.word	0x00000008


	//----- nvinfo : EIATTR_FRAME_SIZE
	.align		4
.L_49:
        /*012c*/ 	.byte	0x04, 0x11
        /*012e*/ 	.short	(.L_51 - .L_50)
	.align		4
.L_50:
        /*0130*/ 	.word	index@(_Z17bfloat162short_ruPs13__nv_bfloat16)
        /*0134*/ 	.word	0x00000000


	//----- nvinfo : EIATTR_REGCOUNT
	.align		4
.L_51:
        /*0138*/ 	.byte	0x04, 0x2f
        /*013a*/ 	.short	(.L_53 - .L_52)
	.align		4
.L_52:
        /*013c*/ 	.word	index@(_Z17bfloat162short_rzPs13__nv_bfloat16)
        /*0140*/ 	.word	0x00000008


	//----- nvinfo : EIATTR_FRAME_SIZE
	.align		4
.L_53:
        /*0144*/ 	.byte	0x04, 0x11
        /*0146*/ 	.short	(.L_55 - .L_54)
	.align		4
.L_54:
        /*0148*/ 	.word	index@(_Z17bfloat162short_rzPs13__nv_bfloat16)
        /*014c*/ 	.word	0x00000000


	//----- nvinfo : EIATTR_REGCOUNT
	.align		4
.L_55:
        /*0150*/ 	.byte	0x04, 0x2f
        /*0152*/ 	.short	(.L_57 - .L_56)
	.align		4
.L_56:
        /*0154*/ 	.word	index@(_Z16bfloat162uint_rdPj13__nv_bfloat16)
        /*0158*/ 	.word	0x00000008


	//----- nvinfo : EIATTR_FRAME_SIZE
	.align		4
.L_57:
        /*015c*/ 	.byte	0x04, 0x11
        /*015e*/ 	.short	(.L_59 - .L_58)
	.align		4
.L_58:
        /*0160*/ 	.word	index@(_Z16bfloat162uint_rdPj13__nv_bfloat16)
        /*0164*/ 	.word	0x00000000


	//----- nvinfo : EIATTR_REGCOUNT
	.align		4
.L_59:
        /*0168*/ 	.byte	0x04, 0x2f
        /*016a*/ 	.short	(.L_61 - .L_60)
	.align		4
.L_60:
        /*016c*/ 	.word	index@(_Z16bfloat162uint_rnPj13__nv_bfloat16)
        /*0170*/ 	.word	0x00000008


	//----- nvinfo : EIATTR_FRAME_SIZE
	.align		4
.L_61:
        /*0174*/ 	.byte	0x04, 0x11
        /*0176*/ 	.short	(.L_63 - .L_62)
	.align		4
.L_62:
        /*0178*/ 	.word	index@(_Z16bfloat162uint_rnPj13__nv_bfloat16)
        /*017c*/ 	.word	0x00000000


	//----- nvinfo : EIATTR_REGCOUNT
	.align		4
.L_63:
        /*0180*/ 	.byte	0x04, 0x2f
        /*0182*/ 	.short	(.L_65 - .L_64)
	.align		4
.L_64:
        /*0184*/ 	.word	index@(_Z16bfloat162uint_ruPj13__nv_bfloat16)
        /*0188*/ 	.word	0x00000008


	//----- nvinfo : EIATTR_FRAME_SIZE
	.align		4
.L_65:
        /*018c*/ 	.byte	0x04, 0x11
        /*018e*/ 	.short	(.L_67 - .L_66)
	.align		4
.L_66:
        /*0190*/ 	.word	index@(_Z16bfloat162uint_ruPj13__nv_bfloat16)
        /*0194*/ 	.word	0x00000000


	//----- nvinfo : EIATTR_REGCOUNT
	.align		4
.L_67:
        /*0198*/ 	.byte	0x04, 0x2f
        /*019a*/ 	.short	(.L_69 - .L_68)
	.align		4
.L_68:
        /*019c*/ 	.word	index@(_Z16bfloat162uint_rzPj13__nv_bfloat16)
        /*01a0*/ 	.word	0x00000008


	//----- nvinfo : EIATTR_FRAME_SIZE
	.align		4
.L_69:
        /*01a4*/ 	.byte	0x04, 0x11
        /*01a6*/ 	.short	(.L_71 - .L_70)
	.align		4
.L_70:
        /*01a8*/ 	.word	index@(_Z16bfloat162uint_rzPj13__nv_bfloat16)
        /*01ac*/ 	.word	0x00000000


	//----- nvinfo : EIATTR_REGCOUNT
	.align		4
.L_71:
        /*01b0*/ 	.byte	0x04, 0x2f
        /*01b2*/ 	.short	(.L_73 - .L_72)
	.align		4
.L_72:
        /*01b4*/ 	.word	index@(_Z15bfloat162ull_rdPy13__nv_bfloat16)
        /*01b8*/ 	.word	0x00000008


	//----- nvinfo : EIATTR_FRAME_SIZE
	.align		4
.L_73:
        /*01bc*/ 	.byte	0x04, 0x11
        /*01be*/ 	.short	(.L_75 - .L_74)
	.align		4
.L_74:
        /*01c0*/ 	.word	index@(_Z15bfloat162ull_rdPy13__nv_bfloat16)
        /*01c4*/ 	.word	0x00000000


	//----- nvinfo : EIATTR_REGCOUNT
	.align		4
.L_75:
        /*01c8*/ 	.byte	0x04, 0x2f
        /*01ca*/ 	.short	(.L_77 - .L_76)
	.align		4
.L_76:
        /*01cc*/ 	.word	index@(_Z15bfloat162ull_rnPy13__nv_bfloat16)
        /*01d0*/ 	.word	0x00000008


	//----- nvinfo : EIATTR_FRAME_SIZE
	.align		4
.L_77:
        /*01d4*/ 	.byte	0x04, 0x11
        /*01d6*/ 	.short	(.L_79 - .L_78)
	.align		4
.L_78:
        /*01d8*/ 	.word	index@(_Z15bfloat162ull_rnPy13__nv_bfloat16)
        /*01dc*/ 	.word	0x00000000


	//----- nvinfo : EIATTR_REGCOUNT
	.align		4
.L_79:
        /*01e0*/ 	.byte	0x04, 0x2f
        /*01e2*/ 	.short	(.L_81 - .L_80)
	.align		4
.L_80:
        /*01e4*/ 	.word	index@(_Z15bfloat162ull_ruPy13__nv_bfloat16)
        /*01e8*/ 	.word	0x00000008


	//----- nvinfo : EIATTR_FRAME_SIZE
	.align		4
.L_81:
        /*01ec*/ 	.byte	0x04, 0x11
        /*01ee*/ 	.short	(.L_83 - .L_82)
	.align		4
.L_82:
        /*01f0*/ 	.word	index@(_Z15bfloat162ull_ruPy13__nv_bfloat16)
        /*01f4*/ 	.word	0x00000000


	//----- nvinfo : EIATTR_REGCOUNT
	.align		4
.L_83:
        /*01f8*/ 	.byte	0x04, 0x2f
        /*01fa*/ 	.short	(.L_85 - .L_84)
	.align		4
.L_84:
        /*01fc*/ 	.word	index@(_Z15bfloat162ull_rzPy13__nv_bfloat16)
        /*0200*/ 	.word	0x00000008


	//----- nvinfo : EIATTR_FRAME_SIZE
	.align		4
.L_85:
        /*0204*/ 	.byte	0x04, 0x11
        /*0206*/ 	.short	(.L_87 - .L_86)
	.align		4
.L_86:
        /*0208*/ 	.word	index@(_Z15bfloat162ull_rzPy13__nv_bfloat16)
        /*020c*/ 	.word	0x00000000


	//----- nvinfo : EIATTR_REGCOUNT
	.align		4
.L_87:
        /*0210*/ 	.byte	0x04, 0x2f
        /*0212*/ 	.short	(.L_89 - .L_88)
	.align		4
.L_88:
        /*0214*/ 	.word	index@(_Z18bfloat162ushort_rdPt13__nv_bfloat16)
        /*0218*/ 	.word	0x00000008


	//----- nvinfo : EIATTR_FRAME_SIZE
	.align		4
.L_89:
        /*021c*/ 	.byte	0x04, 0x11
        /*021e*/ 	.short	(.L_91 - .L_90)
	.align		4
.L_90:
        /*0220*/ 	.word	index@(_Z18bfloat162ushort_rdPt13__nv_bfloat16)
        /*0224*/ 	.word	0x00000000


	//----- nvinfo : EIATTR_REGCOUNT
	.align		4
.L_91:
        /*0228*/ 	.byte	0x04, 0x2f
        /*022a*/ 	.short	(.L_93 - .L_92)
	.align		4
.L_92:
        /*022c*/ 	.word	index@(_Z18bfloat162ushort_rnPt13__nv_bfloat16)
        /*0230*/ 	.word	0x00000008


	//----- nvinfo : EIATTR_FRAME_SIZE
	.align		4
.L_93:
        /*0234*/ 	.byte	0x04, 0x11
        /*0236*/ 	.short	(.L_95 - .L_94)
	.align		4
.L_94:
        /*0238*/ 	.word	index@(_Z18bfloat162ushort_rnPt13__nv_bfloat16)
        /*023c*/ 	.word	0x00000000


	//----- nvinfo : EIATTR_REGCOUNT
	.align		4
.L_95:
        /*0240*/ 	.byte	0x04, 0x2f
        /*0242*/ 	.short	(.L_97 - .L_96)
	.align		4
.L_96:
        /*0244*/ 	.word	index@(_Z18bfloat162ushort_ruPt13__nv_bfloat16)
        /*0248*/ 	.word	0x00000008


	//----- nvinfo : EIATTR_FRAME_SIZE
	.align		4
.L_97:
        /*024c*/ 	.byte	0x04, 0x11
        /*024e*/ 	.short	(.L_99 - .L_98)
	.align		4
.L_98:
        /*0250*/ 	.word	index@(_Z18bfloat162ushort_ruPt13__nv_bfloat16)
        /*0254*/ 	.word	0x00000000


	//----- nvinfo : EIATTR_REGCOUNT
	.align		4
.L_99:
        /*0258*/ 	.byte	0x04, 0x2f
        /*025a*/ 	.short	(.L_101 - .L_100)
	.align		4
.L_100:
        /*025c*/ 	.word	index@(_Z18bfloat162ushort_rzPt13__nv_bfloat16)
        /*0260*/ 	.word	0x00000008


	//----- nvinfo : EIATTR_FRAME_SIZE
	.align		4
.L_101:
        /*0264*/ 	.byte	0x04, 0x11
        /*0266*/ 	.short	(.L_103 - .L_102)
	.align		4
.L_102:
        /*0268*/ 	.word	index@(_Z18bfloat162ushort_rzPt13__nv_bfloat16)
        /*026c*/ 	.word	0x00000000


	//----- nvinfo : EIATTR_REGCOUNT
	.align		4
.L_103:
        /*0270*/ 	.byte	0x04, 0x2f
        /*0272*/ 	.short	(.L_105 - .L_104)
	.align		4
.L_104:
        /*0274*/ 	.word	index@(_Z17bfloat16_as_shortPs13__nv_bfloat16)
        /*0278*/ 	.word	0x00000008


	//----- nvinfo : EIATTR_FRAME_SIZE
	.align		4
.L_105:
        /*027c*/ 	.byte	0x04, 0x11
        /*027e*/ 	.short	(.L_107 - .L_106)
	.align		4
.L_106:
        /*0280*/ 	.word	index@(_Z17bfloat16_as_shortPs13__nv_bfloat16)
        /*0284*/ 	.word	0x00000000


	//----- nvinfo : EIATTR_REGCOUNT
	.align		4
.L_107:
        /*0288*/ 	.byte	0x04, 0x2f
        /*028a*/ 	.short	(.L_109 - .L_108)
	.align		4
.L_108:
        /*028c*/ 	.word	index@(_Z18bfloat16_as_ushortPt13__nv_bfloat16)
        /*0290*/ 	.word	0x00000008


	//----- nvinfo : EIATTR_FRAME_SIZE
	.align		4
.L_109:
        /*0294*/ 	.byte	0x04, 0x11
        /*0296*/ 	.short	(.L_111 - .L_110)
	.align		4
.L_110:
        /*0298*/ 	.word	index@(_Z18bfloat16_as_ushortPt13__nv_bfloat16)
        /*029c*/ 	.word	0x00000000


	//----- nvinfo : EIATTR_REGCOUNT
	.align		4
.L_111:
        /*02a0*/ 	.byte	0x04, 0x2f
        /*02a2*/ 	.short	(.L_113 - .L_112)
	.align		4
.L_112:
        /*02a4*/ 	.word	index@(_Z14float2bfloat16Pff)
        /*02a8*/ 	.word	0x00000008


	//----- nvinfo : EIATTR_FRAME_SIZE
	.align		4
.L_113:
        /*02ac*/ 	.byte	0x04, 0x11
        /*02ae*/ 	.short	(.L_115 - .L_114)
	.align		4
.L_114:
        /*02b0*/ 	.word	index@(_Z14float2bfloat16Pff)
        /*02b4*/ 	.word	0x00000000


	//----- nvinfo : EIATTR_REGCOUNT
	.align		4
.L_115:
        /*02b8*/ 	.byte	0x04, 0x2f
        /*02ba*/ 	.short	(.L_117 - .L_116)
	.align		4
.L_116:
        /*02bc*/ 	.word	index@(_Z17float2bfloat16_rdPff)
        /*02c0*/ 	.word	0x00000008


	//----- nvinfo : EIATTR_FRAME_SIZE
	.align		4
.L_117:
        /*02c4*/ 	.byte	0x04, 0x11
        /*02c6*/ 	.short	(.L_119 - .L_118)
	.align		4
.L_118:
        /*02c8*/ 	.word	index@(_Z17float2bfloat16_rdPff)
        /*02cc*/ 	.word	0x00000000


	//----- nvinfo : EIATTR_REGCOUNT
	.align		4
.L_119:
        /*02d0*/ 	.byte	0x04, 0x2f
        /*02d2*/ 	.short	(.L_121 - .L_120)
	.align		4
.L_120:
        /*02d4*/ 	.word	index@(_Z17float2bfloat16_rnPff)
        /*02d8*/ 	.word	0x00000008


	//----- nvinfo : EIATTR_FRAME_SIZE
	.align		4
.L_121:
        /*02dc*/ 	.byte	0x04, 0x11
        /*02de*/ 	.short	(.L_123 - .L_122)
	.align		4
.L_122:
        /*02e0*/ 	.word	index@(_Z17float2bfloat16_rnPff)
        /*02e4*/ 	.word	0x00000000


	//----- nvinfo : EIATTR_REGCOUNT
	.align		4
.L_123:
        /*02e8*/ 	.byte	0x04, 0x2f
        /*02ea*/ 	.short	(.L_125 - .L_124)
	.align		4
.L_124:
        /*02ec*/ 	.word	index@(_Z17float2bfloat16_ruPff)
        /*02f0*/ 	.word	0x00000008


	//----- nvinfo : EIATTR_FRAME_SIZE
	.align		4
.L_125:
        /*02f4*/ 	.byte	0x04, 0x11
        /*02f6*/ 	.short	(.L_127 - .L_126)
	.align		4
.L_126:
        /*02f8*/ 	.word	index@(_Z17float2bfloat16_ruPff)
        /*02fc*/ 	.word	0x00000000


	//----- nvinfo : EIATTR_REGCOUNT
	.align		4
.L_127:
        /*0300*/ 	.byte	0x04, 0x2f
        /*0302*/ 	.short	(.L_129 - .L_128)
	.align		4
.L_128:
        /*0304*/ 	.word	index@(_Z17float2bfloat16_rzPff)
        /*0308*/ 	.word	0x00000008


	//----- nvinfo : EIATTR_FRAME_SIZE
	.align		4
.L_129:
        /*030c*/ 	.byte	0x04, 0x11
        /*030e*/ 	.short	(.L_131 - .L_130)
	.align		4
.L_130:
        /*0310*/ 	.word	index@(_Z17float2bfloat16_rzPff)
        /*0314*/ 	.word	0x00000000


	//----- nvinfo : EIATTR_REGCOUNT
	.align		4
.L_131:
        /*0318*/ 	.byte	0x04, 0x2f
        /*031a*/ 	.short	(.L_133 - .L_132)
	.align		4
.L_132:
        /*031c*/ 	.word	index@(_Z15int2bfloat16_rdPfi)
        /*0320*/ 	.word	0x00000008


	//----- nvinfo : EIATTR_FRAME_SIZE
	.align		4
.L_133:
        /*0324*/ 	.byte	0x04, 0x11
        /*0326*/ 	.short	(.L_135 - .L_134)
	.align		4
.L_134:
        /*0328*/ 	.word	index@(_Z15int2bfloat16_rdPfi)
        /*032c*/ 	.word	0x00000000


	//----- nvinfo : EIATTR_REGCOUNT
	.align		4
.L_135:
        /*0330*/ 	.byte	0x04, 0x2f
        /*0332*/ 	.short	(.L_137 - .L_136)
	.align		4
.L_136:
        /*0334*/ 	.word	index@(_Z15int2bfloat16_rnPfi)
        /*0338*/ 	.word	0x00000008


	//----- nvinfo : EIATTR_FRAME_SIZE
	.align		4
.L_137:
        /*033c*/ 	.byte	0x04, 0x11
        /*033e*/ 	.short	(.L_139 - .L_138)
	.align		4
.L_138:
        /*0340*/ 	.word	index@(_Z15int2bfloat16_rnPfi)
        /*0344*/ 	.word	0x00000000


	//----- nvinfo : EIATTR_REGCOUNT
	.align		4
.L_139:
        /*0348*/ 	.byte	0x04, 0x2f
        /*034a*/ 	.short	(.L_141 - .L_140)
	.align		4
.L_140:
        /*034c*/ 	.word	index@(_Z15int2bfloat16_ruPfi)
        /*0350*/ 	.word	0x00000008


	//----- nvinfo : EIATTR_FRAME_SIZE
	.align		4
.L_141:
        /*0354*/ 	.byte	0x04, 0x11
        /*0356*/ 	.short	(.L_143 - .L_142)
	.align		4
.L_142:
        /*0358*/ 	.word	index@(_Z15int2bfloat16_ruPfi)
        /*035c*/ 	.word	0x00000000


	//----- nvinfo : EIATTR_REGCOUNT
	.align		4
.L_143:
        /*0360*/ 	.byte	0x04, 0x2f
        /*0362*/ 	.short	(.L_145 - .L_144)
	.align		4
.L_144:
        /*0364*/ 	.word	index@(_Z15int2bfloat16_rzPfi)
        /*0368*/ 	.word	0x00000008


	//----- nvinfo : EIATTR_FRAME_SIZE
	.align		4
.L_145:
        /*036c*/ 	.byte	0x04, 0x11
        /*036e*/ 	.short	(.L_147 - .L_146)
	.align		4
.L_146:
        /*0370*/ 	.word	index@(_Z15int2bfloat16_rzPfi)
        /*0374*/ 	.word	0x00000000


	//----- nvinfo : EIATTR_REGCOUNT
	.align		4
.L_147:
        /*0378*/ 	.byte	0x04, 0x2f
        /*037a*/ 	.short	(.L_149 - .L_148)
	.align		4
.L_148:
        /*037c*/ 	.word	index@(_Z14ll2bfloat16_rdPfx)
        /*0380*/ 	.word	0x00000008


	//----- nvinfo : EIATTR_FRAME_SIZE
	.align		4
.L_149:
        /*0384*/ 	.byte	0x04, 0x11
        /*0386*/ 	.short	(.L_151 - .L_150)
	.align		4
.L_150:
        /*0388*/ 	.word	index@(_Z14ll2bfloat16_rdPfx)
        /*038c*/ 	.word	0x00000000


	//----- nvinfo : EIATTR_REGCOUNT
	.align		4
.L_151:
        /*0390*/ 	.byte	0x04, 0x2f
        /*0392*/ 	.short	(.L_153 - .L_152)
	.align		4
.L_152:
        /*0394*/ 	.word	index@(_Z14ll2bfloat16_rnPfx)
        /*0398*/ 	.word	0x00000008


	//----- nvinfo : EIATTR_FRAME_SIZE
	.align		4
.L_153:
        /*039c*/ 	.byte	0x04, 0x11
        /*039e*/ 	.short	(.L_155 - .L_154)
	.align		4
.L_154:
        /*03a0*/ 	.word	index@(_Z14ll2bfloat16_rnPfx)
        /*03a4*/ 	.word	0x00000000


	//----- nvinfo : EIATTR_REGCOUNT
	.align		4
.L_155:
        /*03a8*/ 	.byte	0x04, 0x2f
        /*03aa*/ 	.short	(.L_157 - .L_156)
	.align		4
.L_156:
        /*03ac*/ 	.word	index@(_Z14ll2bfloat16_ruPfx)
        /*03b0*/ 	.word	0x00000008


	//----- nvinfo : EIATTR_FRAME_SIZE
	.align		4
.L_157:
        /*03b4*/ 	.byte	0x04, 0x11
        /*03b6*/ 	.short	(.L_159 - .L_158)
	.align		4
.L_158:
        /*03b8*/ 	.word	index@(_Z14ll2bfloat16_ruPfx)
        /*03bc*/ 	.word	0x00000000


	//----- nvinfo : EIATTR_REGCOUNT
	.align		4
.L_159:
        /*03c0*/ 	.byte	0x04, 0x2f
        /*03c2*/ 	.short	(.L_161 - .L_160)
	.align		4
.L_160:
        /*03c4*/ 	.word	index@(_Z14ll2bfloat16_rzPfx)
        /*03c8*/ 	.word	0x00000008


	//----- nvinfo : EIATTR_FRAME_SIZE
	.align		4
.L_161:
        /*03cc*/ 	.byte	0x04, 0x11
        /*03ce*/ 	.short	(.L_163 - .L_162)
	.align		4
.L_162:
        /*03d0*/ 	.word	index@(_Z14ll2bfloat16_rzPfx)
        /*03d4*/ 	.word	0x00000000


	//----- nvinfo : EIATTR_REGCOUNT
	.align		4
.L_163:
        /*03d8*/ 	.byte	0x04, 0x2f
        /*03da*/ 	.short	(.L_165 - .L_164)
	.align		4
.L_164:
        /*03dc*/ 	.word	index@(_Z17short2bfloat16_rdPfs)
        /*03e0*/ 	.word	0x00000008


	//----- nvinfo : EIATTR_FRAME_SIZE
	.align		4
.L_165:
        /*03e4*/ 	.byte	0x04, 0x11
        /*03e6*/ 	.short	(.L_167 - .L_166)
	.align		4
.L_166:
        /*03e8*/ 	.word	index@(_Z17short2bfloat16_rdPfs)
        /*03ec*/ 	.word	0x00000000


	//----- nvinfo : EIATTR_REGCOUNT
	.align		4
.L_167:
        /*03f0*/ 	.byte	0x04, 0x2f
        /*03f2*/ 	.short	(.L_169 - .L_168)
	.align		4
.L_168:
        /*03f4*/ 	.word	index@(_Z17short2bfloat16_rnPfs)
        /*03f8*/ 	.word	0x00000008


	//----- nvinfo : EIATTR_FRAME_SIZE
	.align		4
.L_169:
        /*03fc*/ 	.byte	0x04, 0x11
        /*03fe*/ 	.short	(.L_171 - .L_170)
	.align		4
.L_170:
        /*0400*/ 	.word	index@(_Z17short2bfloat16_rnPfs)
        /*0404*/ 	.word	0x00000000


	//----- nvinfo : EIATTR_REGCOUNT
	.align		4
.L_171:
        /*0408*/ 	.byte	0x04, 0x2f
        /*040a*/ 	.short	(.L_173 - .L_172)
	.align		4
.L_172:
        /*040c*/ 	.word	index@(_Z17short2bfloat16_ruPfs)
        /*0410*/ 	.word	0x00000008


	//----- nvinfo : EIATTR_FRAME_SIZE
	.align		4
.L_173:
        /*0414*/ 	.byte	0x04, 0x11
        /*0416*/ 	.short	(.L_175 - .L_174)
	.align		4
.L_174:
        /*0418*/ 	.word	index@(_Z17short2bfloat16_ruPfs)
        /*041c*/ 	.word	0x00000000


	//----- nvinfo : EIATTR_REGCOUNT
	.align		4
.L_175:
        /*0420*/ 	.byte	0x04, 0x2f
        /*0422*/ 	.short	(.L_177 - .L_176)
	.align		4
.L_176:
        /*0424*/ 	.word	index@(_Z17short2bfloat16_rzPfs)
        /*0428*/ 	.word	0x00000008


	//----- nvinfo : EIATTR_FRAME_SIZE
	.align		4
.L_177:
        /*042c*/ 	.byte	0x04, 0x11
        /*042e*/ 	.short	(.L_179 - .L_178)
	.align		4
.L_178:
        /*0430*/ 	.word	index@(_Z17short2bfloat16_rzPfs)
        /*0434*/ 	.word	0x00000000


	//----- nvinfo : EIATTR_REGCOUNT
	.align		4
.L_179:
        /*0438*/ 	.byte	0x04, 0x2f
        /*043a*/ 	.short	(.L_181 - .L_180)
	.align		4
.L_180:
        /*043c*/ 	.word	index@(_Z17short_as_bfloat16Pfs)
        /*0440*/ 	.word	0x00000008


	//----- nvinfo : EIATTR_FRAME_SIZE
	.align		4
.L_181:
        /*0444*/ 	.byte	0x04, 0x11
        /*0446*/ 	.short	(.L_183 - .L_182)
	.align		4
.L_182:
        /*0448*/ 	.word	index@(_Z17short_as_bfloat16Pfs)
        /*044c*/ 	.word	0x00000000


	//----- nvinfo : EIATTR_REGCOUNT
	.align		4
.L_183:
        /*0450*/ 	.byte	0x04, 0x2f
        /*0452*/ 	.short	(.L_185 - .L_184)
	.align		4
.L_184:
        /*0454*/ 	.word	index@(_Z16uint2bfloat16_rdPfj)
        /*0458*/ 	.word	0x00000008


	//----- nvinfo : EIATTR_FRAME_SIZE
	.align		4
.L_185:
        /*045c*/ 	.byte	0x04, 0x11
        /*045e*/ 	.short	(.L_187 - .L_186)
	.align		4
.L_186:
        /*0460*/ 	.word	index@(_Z16uint2bfloat16_rdPfj)
        /*0464*/ 	.word	0x00000000


	//----- nvinfo : EIATTR_REGCOUNT
	.align		4
.L_187:
        /*0468*/ 	.byte	0x04, 0x2f
        /*046a*/ 	.short	(.L_189 - .L_188)
	.align		4
.L_188:
        /*046c*/ 	.word	index@(_Z16uint2bfloat16_rnPfj)
        /*0470*/ 	.word	0x00000008


	//----- nvinfo : EIATTR_FRAME_SIZE
	.align		4
.L_189:
        /*0474*/ 	.byte	0x04, 0x11
        /*0476*/ 	.short	(.L_191 - .L_190)
	.align		4
.L_190:
        /*0478*/ 	.word	index@(_Z16uint2bfloat16_rnPfj)
        /*047c*/ 	.word	0x00000000


	//----- nvinfo : EIATTR_REGCOUNT
	.align		4
.L_191:
        /*0480*/ 	.byte	0x04, 0x2f
        /*0482*/ 	.short	(.L_193 - .L_192)
	.align		4
.L_192:
        /*0484*/ 	.word	index@(_Z16uint2bfloat16_ruPfj)
        /*0488*/ 	.word	0x00000008


	//----- nvinfo : EIATTR_FRAME_SIZE
	.align		4
.L_193:
        /*048c*/ 	.byte	0x04, 0x11
        /*048e*/ 	.short	(.L_195 - .L_194)
	.align		4
.L_194:
        /*0490*/ 	.word	index@(_Z16uint2bfloat16_ruPfj)
        /*0494*/ 	.word	0x00000000


	//----- nvinfo : EIATTR_REGCOUNT
	.align		4
.L_195:
        /*0498*/ 	.byte	0x04, 0x2f
        /*049a*/ 	.short	(.L_197 - .L_196)
	.align		4
.L_196:
        /*049c*/ 	.word	index@(_Z16uint2bfloat16_rzPfj)
        /*04a0*/ 	.word	0x00000008


	//----- nvinfo : EIATTR_FRAME_SIZE
	.align		4
.L_197:
        /*04a4*/ 	.byte	0x04, 0x11
        /*04a6*/ 	.short	(.L_199 - .L_198)
	.align		4
.L_198:
        /*04a8*/ 	.word	index@(_Z16uint2bfloat16_rzPfj)
        /*04ac*/ 	.word	0x00000000


	//----- nvinfo : EIATTR_REGCOUNT
	.align		4
.L_199:
        /*04b0*/ 	.byte	0x04, 0x2f
        /*04b2*/ 	.short	(.L_201 - .L_200)
	.align		4
.L_200:
        /*04b4*/ 	.word	index@(_Z15ull2bfloat16_rdPfy)
        /*04b8*/ 	.word	0x00000008


	//----- nvinfo : EIATTR_FRAME_SIZE
	.align		4
.L_201:
        /*04bc*/ 	.byte	0x04, 0x11
        /*04be*/ 	.short	(.L_203 - .L_202)
	.align		4
.L_202:
        /*04c0*/ 	.word	index@(_Z15ull2bfloat16_rdPfy)
        /*04c4*/ 	.word	0x00000000


	//----- nvinfo : EIATTR_REGCOUNT
	.align		4
.L_203:
        /*04c8*/ 	.byte	0x04, 0x2f
        /*04ca*/ 	.short	(.L_205 - .L_204)
	.align		4
.L_204:
        /*04cc*/ 	.word	index@(_Z15ull2bfloat16_rnPfy)
        /*04d0*/ 	.word	0x00000008


	//----- nvinfo : EIATTR_FRAME_SIZE
	.align		4
.L_205:
        /*04d4*/ 	.byte	0x04, 0x11
        /*04d6*/ 	.short	(.L_207 - .L_206)
	.align		4
.L_206:
        /*04d8*/ 	.word	index@(_Z15ull2bfloat16_rnPfy)
        /*04dc*/ 	.word	0x00000000


	//----- nvinfo : EIATTR_REGCOUNT
	.align		4
.L_207:
        /*04e0*/ 	.byte	0x04, 0x2f
        /*04e2*/ 	.short	(.L_209 - .L_208)
	.align		4
.L_208:
        /*04e4*/ 	.word	index@(_Z15ull2bfloat16_ruPfy)
        /*04e8*/ 	.word	0x00000008


	//----- nvinfo : EIATTR_FRAME_SIZE
	.align		4
.L_209:
        /*04ec*/ 	.byte	0x04, 0x11
        /*04ee*/ 	.short	(.L_211 - .L_210)
	.align		4
.L_210:
        /*04f0*/ 	.word	index@(_Z15ull2bfloat16_ruPfy)
        /*04f4*/ 	.word	0x00000000


	//----- nvinfo : EIATTR_REGCOUNT
	.align		4
.L_211:
        /*04f8*/ 	.byte	0x04, 0x2f
        /*04fa*/ 	.short	(.L_213 - .L_212)
	.align		4
.L_212:
        /*04fc*/ 	.word	index@(_Z15ull2bfloat16_rzPfy)
        /*0500*/ 	.word	0x00000008


	//----- nvinfo : EIATTR_FRAME_SIZE
	.align		4
.L_213:
        /*0504*/ 	.byte	0x04, 0x11
        /*0506*/ 	.short	(.L_215 - .L_214)
	.align		4
.L_214:
        /*0508*/ 	.word	index@(_Z15ull2bfloat16_rzPfy)
        /*050c*/ 	.word	0x00000000


	//----- nvinfo : EIATTR_REGCOUNT
	.align		4
.L_215:
        /*0510*/ 	.byte	0x04, 0x2f
        /*0512*/ 	.short	(.L_217 - .L_216)
	.align		4
.L_216:
        /*0514*/ 	.word	index@(_Z18ushort2bfloat16_rdPft)
        /*0518*/ 	.word	0x00000008


	//----- nvinfo : EIATTR_FRAME_SIZE
	.align		4
.L_217:
        /*051c*/ 	.byte	0x04, 0x11
        /*051e*/ 	.short	(.L_219 - .L_218)
	.align		4
.L_218:
        /*0520*/ 	.word	index@(_Z18ushort2bfloat16_rdPft)
        /*0524*/ 	.word	0x00000000


	//----- nvinfo : EIATTR_REGCOUNT
	.align		4
.L_219:
        /*0528*/ 	.byte	0x04, 0x2f
        /*052a*/ 	.short	(.L_221 - .L_220)
	.align		4
.L_220:
        /*052c*/ 	.word	index@(_Z18ushort2bfloat16_rnPft)
        /*0530*/ 	.word	0x00000008


	//----- nvinfo : EIATTR_FRAME_SIZE
	.align		4
.L_221:
        /*0534*/ 	.byte	0x04, 0x11
        /*0536*/ 	.short	(.L_223 - .L_222)
	.align		4
.L_222:
        /*0538*/ 	.word	index@(_Z18ushort2bfloat16_rnPft)
        /*053c*/ 	.word	0x00000000


	//----- nvinfo : EIATTR_REGCOUNT
	.align		4
.L_223:
        /*0540*/ 	.byte	0x04, 0x2f
        /*0542*/ 	.short	(.L_225 - .L_224)
	.align		4
.L_224:
        /*0544*/ 	.word	index@(_Z18ushort2bfloat16_ruPft)
        /*0548*/ 	.word	0x00000008


	//----- nvinfo : EIATTR_FRAME_SIZE
	.align		4
.L_225:
        /*054c*/ 	.byte	0x04, 0x11
        /*054e*/ 	.short	(.L_227 - .L_226)
	.align		4
.L_226:
        /*0550*/ 	.word	index@(_Z18ushort2bfloat16_ruPft)
        /*0554*/ 	.word	0x00000000


	//----- nvinfo : EIATTR_REGCOUNT
	.align		4
.L_227:
        /*0558*/ 	.byte	0x04, 0x2f
        /*055a*/ 	.short	(.L_229 - .L_228)
	.align		4
.L_228:
        /*055c*/ 	.word	index@(_Z18ushort2bfloat16_rzPft)
        /*0560*/ 	.word	0x00000008


	//----- nvinfo : EIATTR_FRAME_SIZE
	.align		4
.L_229:
        /*0564*/ 	.byte	0x04, 0x11
        /*0566*/ 	.short	(.L_231 - .L_230)
	.align		4
.L_230:
        /*0568*/ 	.word	index@(_Z18ushort2bfloat16_rzPft)
        /*056c*/ 	.word	0x00000000


	//----- nvinfo : EIATTR_REGCOUNT
	.align		4
.L_231:
        /*0570*/ 	.byte	0x04, 0x2f
        /*0572*/ 	.short	(.L_233 - .L_232)
	.align		4
.L_232:
        /*0574*/ 	.word	index@(_Z18ushort_as_bfloat16Pft)
        /*0578*/ 	.word	0x00000008


	//----- nvinfo : EIATTR_FRAME_SIZE
	.align		4
.L_233:
        /*057c*/ 	.byte	0x04, 0x11
        /*057e*/ 	.short	(.L_235 - .L_234)
	.align		4
.L_234:
        /*0580*/ 	.word	index@(_Z18ushort_as_bfloat16Pft)
        /*0584*/ 	.word	0x00000000


	//----- nvinfo : EIATTR_MIN_STACK_SIZE
	.align		4
.L_235:
        /*0588*/ 	.byte	0x04, 0x12
        /*058a*/ 	.short	(.L_237 - .L_236)
	.align		4
.L_236:
        /*058c*/ 	.word	index@(_Z18ushort_as_bfloat16Pft)
        /*0590*/ 	.word	0x00000000


	//----- nvinfo : EIATTR_MIN_STACK_SIZE
	.align		4
.L_237:
        /*0594*/ 	.byte	0x04, 0x12
        /*0596*/ 	.short	(.L_239 - .L_238)
	.align		4
.L_238:
        /*0598*/ 	.word	index@(_Z18ushort2bfloat16_rzPft)
        /*059c*/ 	.word	0x00000000


	//----- nvinfo : EIATTR_MIN_STACK_SIZE
	.align		4
.L_239:
        /*05a0*/ 	.byte	0x04, 0x12
        /*05a2*/ 	.short	(.L_241 - .L_240)
	.align		4
.L_240:
        /*05a4*/ 	.word	index@(_Z18ushort2bfloat16_ruPft)
        /*05a8*/ 	.word	0x00000000


	//----- nvinfo : EIATTR_MIN_STACK_SIZE
	.align		4
.L_241:
        /*05ac*/ 	.byte	0x04, 0x12
        /*05ae*/ 	.short	(.L_243 - .L_242)
	.align		4
.L_242:
        /*05b0*/ 	.word	index@(_Z18ushort2bfloat16_rnPft)
        /*05b4*/ 	.word	0x00000000


	//----- nvinfo : EIATTR_MIN_STACK_SIZE
	.align		4
.L_243:
        /*05b8*/ 	.byte	0x04, 0x12
        /*05ba*/ 	.short	(.L_245 - .L_244)
	.align		4
.L_244:
        /*05bc*/ 	.word	index@(_Z18ushort2bfloat16_rdPft)
        /*05c0*/ 	.word	0x00000000


	//----- nvinfo : EIATTR_MIN_STACK_SIZE
	.align		4
.L_245:
        /*05c4*/ 	.byte	0x04, 0x12
        /*05c6*/ 	.short	(.L_247 - .L_246)
	.align		4
.L_246:
        /*05c8*/ 	.word	index@(_Z15ull2bfloat16_rzPfy)
        /*05cc*/ 	.word	0x00000000


	//----- nvinfo : EIATTR_MIN_STACK_SIZE
	.align		4
.L_247:
        /*05d0*/ 	.byte	0x04, 0x12
        /*05d2*/ 	.short	(.L_249 - .L_248)
	.align		4
.L_248:
        /*05d4*/ 	.word	index@(_Z15ull2bfloat16_ruPfy)
        /*05d8*/ 	.word	0x00000000


	//----- nvinfo : EIATTR_MIN_STACK_SIZE
	.align		4
.L_249:
        /*05dc*/ 	.byte	0x04, 0x12
        /*05de*/ 	.short	(.L_251 - .L_250)
	.align		4
.L_250:
        /*05e0*/ 	.word	index@(_Z15ull2bfloat16_rnPfy)
        /*05e4*/ 	.word	0x00000000


	//----- nvinfo : EIATTR_MIN_STACK_SIZE
	.align		4
.L_251:
        /*05e8*/ 	.byte	0x04, 0x12
        /*05ea*/ 	.short	(.L_253 - .L_252)
	.align		4
.L_252:
        /*05ec*/ 	.word	index@(_Z15ull2bfloat16_rdPfy)
        /*05f0*/ 	.word	0x00000000


	//----- nvinfo : EIATTR_MIN_STACK_SIZE
	.align		4
.L_253:
        /*05f4*/ 	.byte	0x04, 0x12
        /*05f6*/ 	.short	(.L_255 - .L_254)
	.align		4
.L_254:
        /*05f8*/ 	.word	index@(_Z16uint2bfloat16_rzPfj)
        /*05fc*/ 	.word	0x00000000


	//----- nvinfo : EIATTR_MIN_STACK_SIZE
	.align		4
.L_255:
        /*0600*/ 	.byte	0x04, 0x12
        /*0602*/ 	.short	(.L_257 - .L_256)
	.align		4
.L_256:
        /*0604*/ 	.word	index@(_Z16uint2bfloat16_ruPfj)
        /*0608*/ 	.word	0x00000000


	//----- nvinfo : EIATTR_MIN_STACK_SIZE
	.align		4
.L_257:
        /*060c*/ 	.byte	0x04, 0x12
        /*060e*/ 	.short	(.L_259 - .L_258)
	.align		4
.L_258:
        /*0610*/ 	.word	index@(_Z16uint2bfloat16_rnPfj)
        /*0614*/ 	.word	0x00000000


	//----- nvinfo : EIATTR_MIN_STACK_SIZE
	.align		4
.L_259:
        /*0618*/ 	.byte	0x04, 0x12
        /*061a*/ 	.short	(.L_261 - .L_260)
	.align		4
.L_260:
        /*061c*/ 	.word	index@(_Z16uint2bfloat16_rdPfj)
        /*0620*/ 	.word	0x00000000


	//----- nvinfo : EIATTR_MIN_STACK_SIZE
	.align		4
.L_261:
        /*0624*/ 	.byte	0x04, 0x12
        /*0626*/ 	.short	(.L_263 - .L_262)
	.align		4
.L_262:
        /*0628*/ 	.word	index@(_Z17short_as_bfloat16Pfs)
        /*062c*/ 	.word	0x00000000


	//----- nvinfo : EIATTR_MIN_STACK_SIZE
	.align		4
.L_263:
        /*0630*/ 	.byte	0x04, 0x12
        /*0632*/ 	.short	(.L_265 - .L_264)
	.align		4
.L_264:
        /*0634*/ 	.word	index@(_Z17short2bfloat16_rzPfs)
        /*0638*/ 	.word	0x00000000


	//----- nvinfo : EIATTR_MIN_STACK_SIZE
	.align		4
.L_265:
        /*063c*/ 	.byte	0x04, 0x12
        /*063e*/ 	.short	(.L_267 - .L_266)
	.align		4
.L_266:
        /*0640*/ 	.word	index@(_Z17short2bfloat16_ruPfs)
        /*0644*/ 	.word	0x00000000


	//----- nvinfo : EIATTR_MIN_STACK_SIZE
	.align		4
.L_267:
        /*0648*/ 	.byte	0x04, 0x12
        /*064a*/ 	.short	(.L_269 - .L_268)
	.align		4
.L_268:
        /*064c*/ 	.word	index@(_Z17short2bfloat16_rnPfs)
        /*0650*/ 	.word	0x00000000


	//----- nvinfo : EIATTR_MIN_STACK_SIZE
	.align		4
.L_269:
        /*0654*/ 	.byte	0x04, 0x12
        /*0656*/ 	.short	(.L_271 - .L_270)
	.align		4
.L_270:
        /*0658*/ 	.word	index@(_Z17short2bfloat16_rdPfs)
        /*065c*/ 	.word	0x00000000


	//----- nvinfo : EIATTR_MIN_STACK_SIZE
	.align		4
.L_271:
        /*0660*/ 	.byte	0x04, 0x12
        /*0662*/ 	.short	(.L_273 - .L_272)
	.align		4
.L_272:
        /*0664*/ 	.word	index@(_Z14ll2bfloat16_rzPfx)
        /*0668*/ 	.word	0x00000000


	//----- nvinfo : EIATTR_MIN_STACK_SIZE
	.align		4
.L_273:
        /*066c*/ 	.byte	0x04, 0x12
        /*066e*/ 	.short	(.L_275 - .L_274)
	.align		4
.L_274:
        /*0670*/ 	.word	index@(_Z14ll2bfloat16_ruPfx)
        /*0674*/ 	.word	0x00000000


	//----- nvinfo : EIATTR_MIN_STACK_SIZE
	.align		4
.L_275:
        /*0678*/ 	.byte	0x04, 0x12
        /*067a*/ 	.short	(.L_277 - .L_276)
	.align		4
.L_276:
        /*067c*/ 	.word	index@(_Z14ll2bfloat16_rnPfx)
        /*0680*/ 	.word	0x00000000


	//----- nvinfo : EIATTR_MIN_STACK_SIZE
	.align		4
.L_277:
        /*0684*/ 	.byte	0x04, 0x12
        /*0686*/ 	.short	(.L_279 - .L_278)
	.align		4
.L_278:
        /*0688*/ 	.word	index@(_Z14ll2bfloat16_rdPfx)
        /*068c*/ 	.word	0x00000000


	//----- nvinfo : EIATTR_MIN_STACK_SIZE
	.align		4
.L_279:
        /*0690*/ 	.byte	0x04, 0x12
        /*0692*/ 	.short	(.L_281 - .L_280)
	.align		4
.L_280:
        /*0694*/ 	.word	index@(_Z15int2bfloat16_rzPfi)
        /*0698*/ 	.word	0x00000000


	//----- nvinfo : EIATTR_MIN_STACK_SIZE
	.align		4
.L_281:
        /*069c*/ 	.byte	0x04, 0x12
        /*069e*/ 	.short	(.L_283 - .L_282)
	.align		4
.L_282:
        /*06a0*/ 	.word	index@(_Z15int2bfloat16_ruPfi)
        /*06a4*/ 	.word	0x00000000


	//----- nvinfo : EIATTR_MIN_STACK_SIZE
	.align		4
.L_283:
        /*06a8*/ 	.byte	0x04, 0x12
        /*06aa*/ 	.short	(.L_285 - .L_284)
	.align		4
.L_284:
        /*06ac*/ 	.word	index@(_Z15int2bfloat16_rnPfi)
        /*06b0*/ 	.word	0x00000000


	//----- nvinfo : EIATTR_MIN_STACK_SIZE
	.align		4
.L_285:
        /*06b4*/ 	.byte	0x04, 0x12
        /*06b6*/ 	.short	(.L_287 - .L_286)
	.align		4
.L_286:
        /*06b8*/ 	.word	index@(_Z15int2bfloat16_rdPfi)
        /*06bc*/ 	.word	0x00000000


	//----- nvinfo : EIATTR_MIN_STACK_SIZE
	.align		4
.L_287:
        /*06c0*/ 	.byte	0x04, 0x12
        /*06c2*/ 	.short	(.L_289 - .L_288)
	.align		4
.L_288:
        /*06c4*/ 	.word	index@(_Z17float2bfloat16_rzPff)
        /*06c8*/ 	.word	0x00000000


	//----- nvinfo : EIATTR_MIN_STACK_SIZE
	.align		4
.L_289:
        /*06cc*/ 	.byte	0x04, 0x12
        /*06ce*/ 	.short	(.L_291 - .L_290)
	.align		4
.L_290:
        /*06d0*/ 	.word	index@(_Z17float2bfloat16_ruPff)
        /*06d4*/ 	.word	0x00000000


	//----- nvinfo : EIATTR_MIN_STACK_SIZE
	.align		4
.L_291:
        /*06d8*/ 	.byte	0x04, 0x12
        /*06da*/ 	.short	(.L_293 - .L_292)
	.align		4
.L_292:
        /*06dc*/ 	.word	index@(_Z17float2bfloat16_rnPff)
        /*06e0*/ 	.word	0x00000000


	//----- nvinfo : EIATTR_MIN_STACK_SIZE
	.align		4
.L_293:
        /*06e4*/ 	.byte	0x04, 0x12
        /*06e6*/ 	.short	(.L_295 - .L_294)
	.align		4
.L_294:
        /*06e8*/ 	.word	index@(_Z17float2bfloat16_rdPff)
        /*06ec*/ 	.word	0x00000000


	//----- nvinfo : EIATTR_MIN_STACK_SIZE
	.align		4
.L_295:
        /*06f0*/ 	.byte	0x04, 0x12
        /*06f2*/ 	.short	(.L_297 - .L_296)
	.align		4
.L_296:
        /*06f4*/ 	.word	index@(_Z14float2bfloat16Pff)
        /*06f8*/ 	.word	0x00000000


	//----- nvinfo : EIATTR_MIN_STACK_SIZE
	.align		4
.L_297:
        /*06fc*/ 	.byte	0x04, 0x12
        /*06fe*/ 	.short	(.L_299 - .L_298)
	.align		4
.L_298:
        /*0700*/ 	.word	index@(_Z18bfloat16_as_ushortPt13__nv_bfloat16)
        /*0704*/ 	.word	0x00000000


	//----- nvinfo : EIATTR_MIN_STACK_SIZE
	.align		4
.L_299:
        /*0708*/ 	.byte	0x04, 0x12
        /*070a*/ 	.short	(.L_301 - .L_300)
	.align		4
.L_300:
        /*070c*/ 	.word	index@(_Z17bfloat16_as_shortPs13__nv_bfloat16)
        /*0710*/ 	.word	0x00000000


	//----- nvinfo : EIATTR_MIN_STACK_SIZE
	.align		4
.L_301:
        /*0714*/ 	.byte	0x04, 0x12
        /*0716*/ 	.short	(.L_303 - .L_302)
	.align		4
.L_302:
        /*0718*/ 	.word	index@(_Z18bfloat162ushort_rzPt13__nv_bfloat16)
        /*071c*/ 	.word	0x00000000


	//----- nvinfo : EIATTR_MIN_STACK_SIZE
	.align		4
.L_303:
        /*0720*/ 	.byte	0x04, 0x12
        /*0722*/ 	.short	(.L_305 - .L_304)
	.align		4
.L_304:
        /*0724*/ 	.word	index@(_Z18bfloat162ushort_ruPt13__nv_bfloat16)
        /*0728*/ 	.word	0x00000000


	//----- nvinfo : EIATTR_MIN_STACK_SIZE
	.align		4
.L_305:
        /*072c*/ 	.byte	0x04, 0x12
        /*072e*/ 	.short	(.L_307 - .L_306)
	.align		4
.L_306:
        /*0730*/ 	.word	index@(_Z18bfloat162ushort_rnPt13__nv_bfloat16)
        /*0734*/ 	.word	0x00000000


	//----- nvinfo : EIATTR_MIN_STACK_SIZE
	.align		4
.L_307:
        /*0738*/ 	.byte	0x04, 0x12
        /*073a*/ 	.short	(.L_309 - .L_308)
	.align		4
.L_308:
        /*073c*/ 	.word	index@(_Z18bfloat162ushort_rdPt13__nv_bfloat16)
        /*0740*/ 	.word	0x00000000


	//----- nvinfo : EIATTR_MIN_STACK_SIZE
	.align		4
.L_309:
        /*0744*/ 	.byte	0x04, 0x12
        /*0746*/ 	.short	(.L_311 - .L_310)
	.align		4
.L_310:
        /*0748*/ 	.word	index@(_Z15bfloat162ull_rzPy13__nv_bfloat16)
        /*074c*/ 	.word	0x00000000


	//----- nvinfo : EIATTR_MIN_STACK_SIZE
	.align		4
.L_311:
        /*0750*/ 	.byte	0x04, 0x12
        /*0752*/ 	.short	(.L_313 - .L_312)
	.align		4
.L_312:
        /*0754*/ 	.word	index@(_Z15bfloat162ull_ruPy13__nv_bfloat16)
        /*0758*/ 	.word	0x00000000


	//----- nvinfo : EIATTR_MIN_STACK_SIZE
	.align		4
.L_313:
        /*075c*/ 	.byte	0x04, 0x12
        /*075e*/ 	.short	(.L_315 - .L_314)
	.align		4
.L_314:
        /*0760*/ 	.word	index@(_Z15bfloat162ull_rnPy13__nv_bfloat16)
        /*0764*/ 	.word	0x00000000


	//----- nvinfo : EIATTR_MIN_STACK_SIZE
	.align		4
.L_315:
        /*0768*/ 	.byte	0x04, 0x12
        /*076a*/ 	.short	(.L_317 - .L_316)
	.align		4
.L_316:
        /*076c*/ 	.word	index@(_Z15bfloat162ull_rdPy13__nv_bfloat16)
        /*0770*/ 	.word	0x00000000


	//----- nvinfo : EIATTR_MIN_STACK_SIZE
	.align		4
.L_317:
        /*0774*/ 	.byte	0x04, 0x12
        /*0776*/ 	.short	(.L_319 - .L_318)
	.align		4
.L_318:
        /*0778*/ 	.word	index@(_Z16bfloat162uint_rzPj13__nv_bfloat16)
        /*077c*/ 	.word	0x00000000


	//----- nvinfo : EIATTR_MIN_STACK_SIZE
	.align		4
.L_319:
        /*0780*/ 	.byte	0x04, 0x12
        /*0782*/ 	.short	(.L_321 - .L_320)
	.align		4
.L_320:
        /*0784*/ 	.word	index@(_Z16bfloat162uint_ruPj13__nv_bfloat16)
        /*0788*/ 	.word	0x00000000


	//----- nvinfo : EIATTR_MIN_STACK_SIZE
	.align		4
.L_321:
        /*078c*/ 	.byte	0x04, 0x12
        /*078e*/ 	.short	(.L_323 - .L_322)
	.align		4
.L_322:
        /*0790*/ 	.word	index@(_Z16bfloat162uint_rnPj13__nv_bfloat16)
        /*0794*/ 	.word	0x00000000


	//----- nvinfo : EIATTR_MIN_STACK_SIZE
	.align		4
.L_323:
        /*0798*/ 	.byte	0x04, 0x12
        /*079a*/ 	.short	(.L_325 - .L_324)
	.align		4
.L_324:
        /*079c*/ 	.word	index@(_Z16bfloat162uint_rdPj13__nv_bfloat16)
        /*07a0*/ 	.word	0x00000000


	//----- nvinfo : EIATTR_MIN_STACK_SIZE
	.align		4
.L_325:
        /*07a4*/ 	.byte	0x04, 0x12
        /*07a6*/ 	.short	(.L_327 - .L_326)
	.align		4
.L_326:
        /*07a8*/ 	.word	index@(_Z17bfloat162short_rzPs13__nv_bfloat16)
        /*07ac*/ 	.word	0x00000000


	//----- nvinfo : EIATTR_MIN_STACK_SIZE
	.align		4
.L_327:
        /*07b0*/ 	.byte	0x04, 0x12
        /*07b2*/ 	.short	(.L_329 - .L_328)
	.align		4
.L_328:
        /*07b4*/ 	.word	index@(_Z17bfloat162short_ruPs13__nv_bfloat16)
        /*07b8*/ 	.word	0x00000000


	//----- nvinfo : EIATTR_MIN_STACK_SIZE
	.align		4
.L_329:
        /*07bc*/ 	.byte	0x04, 0x12
        /*07be*/ 	.short	(.L_331 - .L_330)
	.align		4
.L_330:
        /*07c0*/ 	.word	index@(_Z17bfloat162short_rnPs13__nv_bfloat16)
        /*07c4*/ 	.word	0x00000000


	//----- nvinfo : EIATTR_MIN_STACK_SIZE
	.align		4
.L_331:
        /*07c8*/ 	.byte	0x04, 0x12
        /*07ca*/ 	.short	(.L_333 - .L_332)
	.align		4
.L_332:
        /*07cc*/ 	.word	index@(_Z17bfloat162short_rdPs13__nv_bfloat16)
        /*07d0*/ 	.word	0x00000000


	//----- nvinfo : EIATTR_MIN_STACK_SIZE
	.align		4
.L_333:
        /*07d4*/ 	.byte	0x04, 0x12
        /*07d6*/ 	.short	(.L_335 - .L_334)
	.align		4
.L_334:
        /*07d8*/ 	.word	index@(_Z14bfloat162ll_rzPx13__nv_bfloat16)
        /*07dc*/ 	.word	0x00000000


	//----- nvinfo : EIATTR_MIN_STACK_SIZE
	.align		4
.L_335:
        /*07e0*/ 	.byte	0x04, 0x12
        /*07e2*/ 	.short	(.L_337 - .L_336)
	.align		4
.L_336:
        /*07e4*/ 	.word	index@(_Z14bfloat162ll_ruPx13__nv_bfloat16)
        /*07e8*/ 	.word	0x00000000


	//----- nvinfo : EIATTR_MIN_STACK_SIZE
	.align		4
.L_337:
        /*07ec*/ 	.byte	0x04, 0x12
        /*07ee*/ 	.short	(.L_339 - .L_338)
	.align		4
.L_338:
        /*07f0*/ 	.word	index@(_Z14bfloat162ll_rnPx13__nv_bfloat16)
        /*07f4*/ 	.word	0x00000000


	//----- nvinfo : EIATTR_MIN_STACK_SIZE
	.align		4
.L_339:
        /*07f8*/ 	.byte	0x04, 0x12
        /*07fa*/ 	.short	(.L_341 - .L_340)
	.align		4
.L_340:
        /*07fc*/ 	.word	index@(_Z14bfloat162ll_rdPx13__nv_bfloat16)
        /*0800*/ 	.word	0x00000000


	//----- nvinfo : EIATTR_MIN_STACK_SIZE
	.align		4
.L_341:
        /*0804*/ 	.byte	0x04, 0x12
        /*0806*/ 	.short	(.L_343 - .L_342)
	.align		4
.L_342:
        /*0808*/ 	.word	index@(_Z15bfloat162int_rzPi13__nv_bfloat16)
        /*080c*/ 	.word	0x00000000


	//----- nvinfo : EIATTR_MIN_STACK_SIZE
	.align		4
.L_343:
        /*0810*/ 	.byte	0x04, 0x12
        /*0812*/ 	.short	(.L_345 - .L_344)
	.align		4
.L_344:
        /*0814*/ 	.word	index@(_Z15bfloat162int_ruPi13__nv_bfloat16)
        /*0818*/ 	.word	0x00000000


	//----- nvinfo : EIATTR_MIN_STACK_SIZE
	.align		4
.L_345:
        /*081c*/ 	.byte	0x04, 0x12
        /*081e*/ 	.short	(.L_347 - .L_346)
	.align		4
.L_346:
        /*0820*/ 	.word	index@(_Z15bfloat162int_rnPi13__nv_bfloat16)
        /*0824*/ 	.word	0x00000000


	//----- nvinfo : EIATTR_MIN_STACK_SIZE
	.align		4
.L_347:
        /*0828*/ 	.byte	0x04, 0x12
        /*082a*/ 	.short	(.L_349 - .L_348)
	.align		4
.L_348:
        /*082c*/ 	.word	index@(_Z15bfloat162int_rdPi13__nv_bfloat16)
        /*0830*/ 	.word	0x00000000


	//----- nvinfo : EIATTR_MIN_STACK_SIZE
	.align		4
.L_349:
        /*0834*/ 	.byte	0x04, 0x12
        /*0836*/ 	.short	(.L_351 - .L_350)
	.align		4
.L_350:
        /*0838*/ 	.word	index@(_Z14bfloat162floatPf13__nv_bfloat16)
        /*083c*/ 	.word	0x00000000


	//----- nvinfo : EIATTR_MIN_STACK_SIZE
	.align		4
.L_351:
        /*0840*/ 	.byte	0x04, 0x12
        /*0842*/ 	.short	(.L_353 - .L_352)
	.align		4
.L_352:
        /*0844*/ 	.word	index@(_Z16bfloat1622float2Pf14__nv_bfloat162)
        /*0848*/ 	.word	0x00000000
.L_353:


//--------------------- .nv.compat                --------------------------
	.section	.nv.compat,"",@"SHT_CUDA_COMPAT_INFO"
	.align	4
        /*0000*/ 	.byte	0x02, 0x09, 0x00, 0x00, 0x02, 0x02, 0x01, 0x00, 0x02, 0x05, 0x05, 0x00, 0x03, 0x07, 0x01, 0x01
        /*0010*/ 	.byte	0x02, 0x03, 0x00, 0x00, 0x02, 0x06, 0x01, 0x00, 0x04, 0x0b, 0x08, 0x00, 0x09, 0x00, 0x00, 0x00
        /*0020*/ 	.byte	0x00, 0x00, 0x00, 0x00


//--------------------- .nv.info._Z18ushort_as_bfloat16Pft --------------------------
	.section	.nv.info._Z18ushort_as_bfloat16Pft,"",@"SHT_CUDA_INFO"
	.sectionflags	@""
	.align	4


	//----- nvinfo : EIATTR_CUDA_API_VERSION
	.align		4
        /*0000*/ 	.byte	0x04, 0x37
        /*0002*/ 	.short	(.L_355 - .L_354)
.L_354:
        /*0004*/ 	.word	0x00000082


	//----- nvinfo : EIATTR_KPARAM_INFO
	.align		4
.L_355:
        /*0008*/ 	.byte	0x04, 0x17
        /*000a*/ 	.short	(.L_357 - .L_356)
.L_356:
        /*000c*/ 	.word	0x00000000
        /*0010*/ 	.short	0x0001
        /*0012*/ 	.short	0x0008
        /*0014*/ 	.byte	0x00, 0xf0, 0x09, 0x00


	//----- nvinfo : EIATTR_KPARAM_INFO
	.align		4
.L_357:
        /*0018*/ 	.byte	0x04, 0x17
        /*001a*/ 	.short	(.L_359 - .L_358)
.L_358:
        /*001c*/ 	.word	0x00000000
        /*0020*/ 	.short	0x0000
        /*0022*/ 	.short	0x0000
        /*0024*/ 	.byte	0x00, 0xf5, 0x21, 0x00


	//----- nvinfo : EIATTR_SPARSE_MMA_MASK
	.align		4
.L_359:
        /*0028*/ 	.byte	0x03, 0x50
        /*002a*/ 	.short	0x0000


	//----- nvinfo : EIATTR_MAXREG_COUNT
	.align		4
        /*002c*/ 	.byte	0x03, 0x1b
        /*002e*/ 	.short	0x00ff


	//----- nvinfo : EIATTR_MERCURY_ISA_VERSION
	.align		4
        /*0030*/ 	.byte	0x03, 0x5f
        /*0032*/ 	.short	0x0101


	//----- nvinfo : EIATTR_VRC_CTA_INIT_COUNT
	.align		4
        /*0034*/ 	.byte	0x02, 0x4a
	.zero		1
	.zero		1


	//----- nvinfo : EIATTR_EXIT_INSTR_OFFSETS
	.align		4
        /*0038*/ 	.byte	0x04, 0x1c
        /*003a*/ 	.short	(.L_361 - .L_360)


	//   ....[0]....
.L_360:
        /*003c*/ 	.word	0x00000060


	//----- nvinfo : EIATTR_CBANK_PARAM_SIZE
	.align		4
.L_361:
        /*0040*/ 	.byte	0x03, 0x19
        /*0042*/ 	.short	0x000a


	//----- nvinfo : EIATTR_PARAM_CBANK
	.align		4
        /*0044*/ 	.byte	0x04, 0x0a
        /*0046*/ 	.short	(.L_363 - .L_362)
	.align		4
.L_362:
        /*0048*/ 	.word	index@(.nv.constant0._Z18ushort_as_bfloat16Pft)
        /*004c*/ 	.short	0x0380
        /*004e*/ 	.short	0x000a


	//----- nvinfo : EIATTR_SW_WAR
	.align		4
.L_363:
        /*0050*/ 	.byte	0x04, 0x36
        /*0052*/ 	.short	(.L_365 - .L_364)
.L_364:
        /*0054*/ 	.word	0x00000008
.L_365:


//--------------------- .nv.info._Z18ushort2bfloat16_rzPft --------------------------
	.section	.nv.info._Z18ushort2bfloat16_rzPft,"",@"SHT_CUDA_INFO"
	.sectionflags	@""
	.align	4


	//----- nvinfo : EIATTR_CUDA_API_VERSION
	.align		4
        /*0000*/ 	.byte	0x04, 0x37
        /*0002*/ 	.short	(.L_367 - .L_366)
.L_366:
        /*0004*/ 	.word	0x00000082


	//----- nvinfo : EIATTR_KPARAM_INFO
	.align		4
.L_367:
        /*0008*/ 	.byte	0x04, 0x17
        /*000a*/ 	.short	(.L_369 - .L_368)
.L_368:
        /*000c*/ 	.word	0x00000000
        /*0010*/ 	.short	0x0001
        /*0012*/ 	.short	0x0008
        /*0014*/ 	.byte	0x00, 0xf0, 0x09, 0x00


	//----- nvinfo : EIATTR_KPARAM_INFO
	.align		4
.L_369:
        /*0018*/ 	.byte	0x04, 0x17
        /*001a*/ 	.short	(.L_371 - .L_370)
.L_370:
        /*001c*/ 	.word	0x00000000
        /*0020*/ 	.short	0x0000
        /*0022*/ 	.short	0x0000
        /*0024*/ 	.byte	0x00, 0xf5, 0x21, 0x00


	//----- nvinfo : EIATTR_SPARSE_MMA_MASK
	.align		4
.L_371:
        /*0028*/ 	.byte	0x03, 0x50
        /*002a*/ 	.short	0x0000


	//----- nvinfo : EIATTR_MAXREG_COUNT
	.align		4
        /*002c*/ 	.byte	0x03, 0x1b
        /*002e*/ 	.short	0x00ff


	//----- nvinfo : EIATTR_MERCURY_ISA_VERSION
	.align		4
        /*0030*/ 	.byte	0x03, 0x5f
        /*0032*/ 	.short	0x0101


	//----- nvinfo : EIATTR_VRC_CTA_INIT_COUNT
	.align		4
        /*0034*/ 	.byte	0x02, 0x4a
	.zero		1
	.zero		1


	//----- nvinfo : EIATTR_EXIT_INSTR_OFFSETS
	.align		4
        /*0038*/ 	.byte	0x04, 0x1c
        /*003a*/ 	.short	(.L_373 - .L_372)


	//   ....[0]....
.L_372:
        /*003c*/ 	.word	0x00000070


	//----- nvinfo : EIATTR_CBANK_PARAM_SIZE
	.align		4
.L_373:
        /*0040*/ 	.byte	0x03, 0x19
        /*0042*/ 	.short	0x000a


	//----- nvinfo : EIATTR_PARAM_CBANK
	.align		4
        /*0044*/ 	.byte	0x04, 0x0a
        /*0046*/ 	.short	(.L_375 - .L_374)
	.align		4
.L_374:
        /*0048*/ 	.word	index@(.nv.constant0._Z18ushort2bfloat16_rzPft)
        /*004c*/ 	.short	0x0380
        /*004e*/ 	.short	0x000a


	//----- nvinfo : EIATTR_SW_WAR
	.align		4
.L_375:
        /*0050*/ 	.byte	0x04, 0x36
        /*0052*/ 	.short	(.L_377 - .L_376)
.L_376:
        /*0054*/ 	.word	0x00000008
.L_377:


//--------------------- .nv.info._Z18ushort2bfloat16_ruPft --------------------------
	.section	.nv.info._Z18ushort2bfloat16_ruPft,"",@"SHT_CUDA_INFO"
	.sectionflags	@""
	.align	4


	//----- nvinfo : EIATTR_CUDA_API_VERSION
	.align		4
        /*0000*/ 	.byte	0x04, 0x37
        /*0002*/ 	.short	(.L_379 - .L_378)
.L_378:
        /*0004*/ 	.word	0x00000082


	//----- nvinfo : EIATTR_KPARAM_INFO
	.align		4
.L_379:
        /*0008*/ 	.byte	0x04, 0x17
        /*000a*/ 	.short	(.L_381 - .L_380)
.L_380:
        /*000c*/ 	.word	0x00000000
        /*0010*/ 	.short	0x0001
        /*0012*/ 	.short	0x0008
        /*0014*/ 	.byte	0x00, 0xf0, 0x09, 0x00


	//----- nvinfo : EIATTR_KPARAM_INFO
	.align		4
.L_381:
        /*0018*/ 	.byte	0x04, 0x17
        /*001a*/ 	.short	(.L_383 - .L_382)
.L_382:
        /*001c*/ 	.word	0x00000000
        /*0020*/ 	.short	0x0000
        /*0022*/ 	.short	0x0000
        /*0024*/ 	.byte	0x00, 0xf5, 0x21, 0x00


	//----- nvinfo : EIATTR_SPARSE_MMA_MASK
	.align		4
.L_383:
        /*0028*/ 	.byte	0x03, 0x50
        /*002a*/ 	.short	0x0000


	//----- nvinfo : EIATTR_MAXREG_COUNT
	.align		4
        /*002c*/ 	.byte	0x03, 0x1b
        /*002e*/ 	.short	0x00ff


	//----- nvinfo : EIATTR_MERCURY_ISA_VERSION
	.align		4
        /*0030*/ 	.byte	0x03, 0x5f
        /*0032*/ 	.short	0x0101


	//----- nvinfo : EIATTR_VRC_CTA_INIT_COUNT
	.align		4
        /*0034*/ 	.byte	0x02, 0x4a
	.zero		1
	.zero		1


	//----- nvinfo : EIATTR_EXIT_INSTR_OFFSETS
	.align		4
        /*0038*/ 	.byte	0x04, 0x1c
        /*003a*/ 	.short	(.L_385 - .L_384)


	//   ....[0]....
.L_384:
        /*003c*/ 	.word	0x00000070


	//----- nvinfo : EIATTR_CBANK_PARAM_SIZE
	.align		4
.L_385:
        /*0040*/ 	.byte	0x03, 0x19
        /*0042*/ 	.short	0x000a


	//----- nvinfo : EIATTR_PARAM_CBANK
	.align		4
        /*0044*/ 	.byte	0x04, 0x0a
        /*0046*/ 	.short	(.L_387 - .L_386)
	.align		4
.L_386:
        /*0048*/ 	.word	index@(.nv.constant0._Z18ushort2bfloat16_ruPft)
        /*004c*/ 	.short	0x0380
        /*004e*/ 	.short	0x000a


	//----- nvinfo : EIATTR_SW_WAR
	.align		4
.L_387:
        /*0050*/ 	.byte	0x04, 0x36
        /*0052*/ 	.short	(.L_389 - .L_388)
.L_388:
        /*0054*/ 	.word	0x00000008
.L_389:


//--------------------- .nv.info._Z18ushort2bfloat16_rnPft --------------------------
	.section	.nv.info._Z18ushort2bfloat16_rnPft,"",@"SHT_CUDA_INFO"
	.sectionflags	@""
	.align	4


	//----- nvinfo : EIATTR_CUDA_API_VERSION
	.align		4
        /*0000*/ 	.byte	0x04, 0x37
        /*0002*/ 	.short	(.L_391 - .L_390)
.L_390:
        /*0004*/ 	.word	0x00000082


	//----- nvinfo : EIATTR_KPARAM_INFO
	.align		4
.L_391:
        /*0008*/ 	.byte	0x04, 0x17
        /*000a*/ 	.short	(.L_393 - .L_392)
.L_392:
        /*000c*/ 	.word	0x00000000
        /*0010*/ 	.short	0x0001
        /*0012*/ 	.short	0x0008
        /*0014*/ 	.byte	0x00, 0xf0, 0x09, 0x00


	//----- nvinfo : EIATTR_KPARAM_INFO
	.align		4
.L_393:
        /*0018*/ 	.byte	0x04, 0x17
        /*001a*/ 	.short	(.L_395 - .L_394)
.L_394:
        /*001c*/ 	.word	0x00000000
        /*0020*/ 	.short	0x0000
        /*0022*/ 	.short	0x0000
        /*0024*/ 	.byte	0x00, 0xf5, 0x21, 0x00


	//----- nvinfo : EIATTR_SPARSE_MMA_MASK
	.align		4
.L_395:
        /*0028*/ 	.byte	0x03, 0x50
        /*002a*/ 	.short	0x0000


	//----- nvinfo : EIATTR_MAXREG_COUNT
	.align		4
        /*002c*/ 	.byte	0x03, 0x1b
        /*002e*/ 	.short	0x00ff


	//----- nvinfo : EIATTR_MERCURY_ISA_VERSION
	.align		4
        /*0030*/ 	.byte	0x03, 0x5f
        /*0032*/ 	.short	0x0101


	//----- nvinfo : EIATTR_VRC_CTA_INIT_COUNT
	.align		4
        /*0034*/ 	.byte	0x02, 0x4a
	.zero		1
	.zero		1


	//----- nvinfo : EIATTR_EXIT_INSTR_OFFSETS
	.align		4
        /*0038*/ 	.byte	0x04, 0x1c
        /*003a*/ 	.short	(.L_397 - .L_396)


	//   ....[0]....
.L_396:
        /*003c*/ 	.word	0x00000070


	//----- nvinfo : EIATTR_CBANK_PARAM_SIZE
	.align		4
.L_397:
        /*0040*/ 	.byte	0x03, 0x19
        /*0042*/ 	.short	0x000a


	//----- nvinfo : EIATTR_PARAM_CBANK
	.align		4
        /*0044*/ 	.byte	0x04, 0x0a
        /*0046*/ 	.short	(.L_399 - .L_398)
	.align		4
.L_398:
        /*0048*/ 	.word	index@(.nv.constant0._Z18ushort2bfloat16_rnPft)
        /*004c*/ 	.short	0x0380
        /*004e*/ 	.short	0x000a


	//----- nvinfo : EIATTR_SW_WAR
	.align		4
.L_399:
        /*0050*/ 	.byte	0x04, 0x36
        /*0052*/ 	.short	(.L_401 - .L_400)
.L_400:
        /*0054*/ 	.word	0x00000008
.L_401:


//--------------------- .nv.info._Z18ushort2bfloat16_rdPft --------------------------
	.section	.nv.info._Z18ushort2bfloat16_rdPft,"",@"SHT_CUDA_INFO"
	.sectionflags	@""
	.align	4


	//----- nvinfo : EIATTR_CUDA_API_VERSION
	.align		4
        /*0000*/ 	.byte	0x04, 0x37
        /*0002*/ 	.short	(.L_403 - .L_402)
.L_402:
        /*0004*/ 	.word	0x00000082


	//----- nvinfo : EIATTR_KPARAM_INFO
	.align		4
.L_403:
        /*0008*/ 	.byte	0x04, 0x17
        /*000a*/ 	.short	(.L_405 - .L_404)
.L_404:
        /*000c*/ 	.word	0x00000000
        /*0010*/ 	.short	0x0001
        /*0012*/ 	.short	0x0008
        /*0014*/ 	.byte	0x00, 0xf0, 0x09, 0x00


	//----- nvinfo : EIATTR_KPARAM_INFO
	.align		4
.L_405:
        /*0018*/ 	.byte	0x04, 0x17
        /*001a*/ 	.short	(.L_407 - .L_406)
.L_406:
        /*001c*/ 	.word	0x00000000
        /*0020*/ 	.short	0x0000
        /*0022*/ 	.short	0x0000
        /*0024*/ 	.byte	0x00, 0xf5, 0x21, 0x00


	//----- nvinfo : EIATTR_SPARSE_MMA_MASK
	.align		4
.L_407:
        /*0028*/ 	.byte	0x03, 0x50
        /*002a*/ 	.short	0x0000


	//----- nvinfo : EIATTR_MAXREG_COUNT
	.align		4
        /*002c*/ 	.byte	0x03, 0x1b
        /*002e*/ 	.short	0x00ff


	//----- nvinfo : EIATTR_MERCURY_ISA_VERSION
	.align		4
        /*0030*/ 	.byte	0x03, 0x5f
        /*0032*/ 	.short	0x0101


	//----- nvinfo : EIATTR_VRC_CTA_INIT_COUNT
	.align		4
        /*0034*/ 	.byte	0x02, 0x4a
	.zero		1
	.zero		1


	//----- nvinfo : EIATTR_EXIT_INSTR_OFFSETS
	.align		4
        /*0038*/ 	.byte	0x04, 0x1c
        /*003a*/ 	.short	(.L_409 - .L_408)


	//   ....[0]....
.L_408:
        /*003c*/ 	.word	0x00000070


	//----- nvinfo : EIATTR_CBANK_PARAM_SIZE
	.align		4
.L_409:
        /*0040*/ 	.byte	0x03, 0x19
        /*0042*/ 	.short	0x000a


	//----- nvinfo : EIATTR_PARAM_CBANK
	.align		4
        /*0044*/ 	.byte	0x04, 0x0a
        /*0046*/ 	.short	(.L_411 - .L_410)
	.align		4
.L_410:
        /*0048*/ 	.word	index@(.nv.constant0._Z18ushort2bfloat16_rdPft)
        /*004c*/ 	.short	0x0380
        /*004e*/ 	.short	0x000a


	//----- nvinfo : EIATTR_SW_WAR
	.align		4
.L_411:
        /*0050*/ 	.byte	0x04, 0x36
        /*0052*/ 	.short	(.L_413 - .L_412)
.L_412:
        /*0054*/ 	.word	0x00000008
.L_413:


//--------------------- .nv.info._Z15ull2bfloat16_rzPfy --------------------------
	.section	.nv.info._Z15ull2bfloat16_rzPfy,"",@"SHT_CUDA_INFO"
	.sectionflags	@""
	.align	4


	//----- nvinfo : EIATTR_CUDA_API_VERSION
	.align		4
        /*0000*/ 	.byte	0x04, 0x37
        /*0002*/ 	.short	(.L_415 - .L_414)
.L_414:
        /*0004*/ 	.word	0x00000082


	//----- nvinfo : EIATTR_KPARAM_INFO
	.align		4
.L_415:
        /*0008*/ 	.byte	0x04, 0x17
        /*000a*/ 	.short	(.L_417 - .L_416)
.L_416:
        /*000c*/ 	.word	0x00000000
        /*0010*/ 	.short	0x0001
        /*0012*/ 	.short	0x0008
        /*0014*/ 	.byte	0x00, 0xf0, 0x21, 0x00


	//----- nvinfo : EIATTR_KPARAM_INFO
	.align		4
.L_417:
        /*0018*/ 	.byte	0x04, 0x17
        /*001a*/ 	.short	(.L_419 - .L_418)
.L_418:
        /*001c*/ 	.word	0x00000000
        /*0020*/ 	.short	0x0000
        /*0022*/ 	.short	0x0000
        /*0024*/ 	.byte	0x00, 0xf5, 0x21, 0x00


	//----- nvinfo : EIATTR_SPARSE_MMA_MASK
	.align		4
.L_419:
        /*0028*/ 	.byte	0x03, 0x50
        /*002a*/ 	.short	0x0000


	//----- nvinfo : EIATTR_MAXREG_COUNT
	.align		4
        /*002c*/ 	.byte	0x03, 0x1b
        /*002e*/ 	.short	0x00ff


	//----- nvinfo : EIATTR_MERCURY_ISA_VERSION
	.align		4
        /*0030*/ 	.byte	0x03, 0x5f
        /*0032*/ 	.short	0x0101


	//----- nvinfo : EIATTR_VRC_CTA_INIT_COUNT
	.align		4
        /*0034*/ 	.byte	0x02, 0x4a
	.zero		1
	.zero		1


	//----- nvinfo : EIATTR_EXIT_INSTR_OFFSETS
	.align		4
        /*0038*/ 	.byte	0x04, 0x1c
        /*003a*/ 	.short	(.L_421 - .L_420)


	//   ....[0]....
.L_420:
        /*003c*/ 	.word	0x00000070


	//----- nvinfo : EIATTR_CBANK_PARAM_SIZE
	.align		4
.L_421:
        /*0040*/ 	.byte	0x03, 0x19
        /*0042*/ 	.short	0x0010


	//----- nvinfo : EIATTR_PARAM_CBANK
	.align		4
        /*0044*/ 	.byte	0x04, 0x0a
        /*0046*/ 	.short	(.L_423 - .L_422)
	.align		4
.L_422:
        /*0048*/ 	.word	index@(.nv.constant0._Z15ull2bfloat16_rzPfy)
        /*004c*/ 	.short	0x0380
        /*004e*/ 	.short	0x0010


	//----- nvinfo : EIATTR_SW_WAR
	.align		4
.L_423:
        /*0050*/ 	.byte	0x04, 0x36
        /*0052*/ 	.short	(.L_425 - .L_424)
.L_424:
        /*0054*/ 	.word	0x00000008
.L_425:


//--------------------- .nv.info._Z15ull2bfloat16_ruPfy --------------------------
	.section	.nv.info._Z15ull2bfloat16_ruPfy,"",@"SHT_CUDA_INFO"
	.sectionflags	@""
	.align	4


	//----- nvinfo : EIATTR_CUDA_API_VERSION
	.align		4
        /*0000*/ 	.byte	0x04, 0x37
        /*0002*/ 	.short	(.L_427 - .L_426)
.L_426:
        /*0004*/ 	.word	0x00000082


	//----- nvinfo : EIATTR_KPARAM_INFO
	.align		4
.L_427:
        /*0008*/ 	.byte	0x04, 0x17
        /*000a*/ 	.short	(.L_429 - .L_428)
.L_428:
        /*000c*/ 	.word	0x00000000
        /*0010*/ 	.short	0x0001
        /*0012*/ 	.short	0x0008
        /*0014*/ 	.byte	0x00, 0xf0, 0x21, 0x00


	//----- nvinfo : EIATTR_KPARAM_INFO
	.align		4
.L_429:
        /*0018*/ 	.byte	0x04, 0x17
        /*001a*/ 	.short	(.L_431 - .L_430)
.L_430:
        /*001c*/ 	.word	0x00000000
        /*0020*/ 	.short	0x0000
        /*0022*/ 	.short	0x0000
        /*0024*/ 	.byte	0x00, 0xf5, 0x21, 0x00


	//----- nvinfo : EIATTR_SPARSE_MMA_MASK
	.align		4
.L_431:
        /*0028*/ 	.byte	0x03, 0x50
        /*002a*/ 	.short	0x0000


	//----- nvinfo : EIATTR_MAXREG_COUNT
	.align		4
        /*002c*/ 	.byte	0x03, 0x1b
        /*002e*/ 	.short	0x00ff


	//----- nvinfo : EIATTR_MERCURY_ISA_VERSION
	.align		4
        /*0030*/ 	.byte	0x03, 0x5f
        /*0032*/ 	.short	0x0101


	//----- nvinfo : EIATTR_VRC_CTA_INIT_COUNT
	.align		4
        /*0034*/ 	.byte	0x02, 0x4a
	.zero		1
	.zero		1


	//----- nvinfo : EIATTR_EXIT_INSTR_OFFSETS
	.align		4
        /*0038*/ 	.byte	0x04, 0x1c
        /*003a*/ 	.short	(.L_433 - .L_432)


	//   ....[0]....
.L_432:
        /*003c*/ 	.word	0x00000070


	//----- nvinfo : EIATTR_CBANK_PARAM_SIZE
	.align		4
.L_433:
        /*0040*/ 	.byte	0x03, 0x19
        /*0042*/ 	.short	0x0010


	//----- nvinfo : EIATTR_PARAM_CBANK
	.align		4
        /*0044*/ 	.byte	0x04, 0x0a
        /*0046*/ 	.short	(.L_435 - .L_434)
	.align		4
.L_434:
        /*0048*/ 	.word	index@(.nv.constant0._Z15ull2bfloat16_ruPfy)
        /*004c*/ 	.short	0x0380
        /*004e*/ 	.short	0x0010


	//----- nvinfo : EIATTR_SW_WAR
	.align		4
.L_435:
        /*0050*/ 	.byte	0x04, 0x36
        /*0052*/ 	.short	(.L_437 - .L_436)
.L_436:
        /*0054*/ 	.word	0x00000008
.L_437:


//--------------------- .nv.info._Z15ull2bfloat16_rnPfy --------------------------
	.section	.nv.info._Z15ull2bfloat16_rnPfy,"",@"SHT_CUDA_INFO"
	.sectionflags	@""
	.align	4


	//----- nvinfo : EIATTR_CUDA_API_VERSION
	.align		4
        /*0000*/ 	.byte	0x04, 0x37
        /*0002*/ 	.short	(.L_439 - .L_438)
.L_438:
        /*0004*/ 	.word	0x00000082


	//----- nvinfo : EIATTR_KPARAM_INFO
	.align		4
.L_439:
        /*0008*/ 	.byte	0x04, 0x17
        /*000a*/ 	.short	(.L_441 - .L_440)
.L_440:
        /*000c*/ 	.word	0x00000000
        /*0010*/ 	.short	0x0001
        /*0012*/ 	.short	0x0008
        /*0014*/ 	.byte	0x00, 0xf0, 0x21, 0x00


	//----- nvinfo : EIATTR_KPARAM_INFO
	.align		4
.L_441:
        /*0018*/ 	.byte	0x04, 0x17
        /*001a*/ 	.short	(.L_443 - .L_442)
.L_442:
        /*001c*/ 	.word	0x00000000
        /*0020*/ 	.short	0x0000
        /*0022*/ 	.short	0x0000
        /*0024*/ 	.byte	0x00, 0xf5, 0x21, 0x00


	//----- nvinfo : EIATTR_SPARSE_MMA_MASK
	.align		4
.L_443:
        /*0028*/ 	.byte	0x03, 0x50
        /*002a*/ 	.short	0x0000


	//----- nvinfo : EIATTR_MAXREG_COUNT
	.align		4
        /*002c*/ 	.byte	0x03, 0x1b
        /*002e*/ 	.short	0x00ff


	//----- nvinfo : EIATTR_MERCURY_ISA_VERSION
	.align		4
        /*0030*/ 	.byte	0x03, 0x5f
        /*0032*/ 	.short	0x0101


	//----- nvinfo : EIATTR_VRC_CTA_INIT_COUNT
	.align		4
        /*0034*/ 	.byte	0x02, 0x4a
	.zero		1
	.zero		1


	//----- nvinfo : EIATTR_EXIT_INSTR_OFFSETS
	.align		4
        /*0038*/ 	.byte	0x04, 0x1c
        /*003a*/ 	.short	(.L_445 - .L_444)


	//   ....[0]....
.L_444:
        /*003c*/ 	.word	0x00000070


	//----- nvinfo : EIATTR_CBANK_PARAM_SIZE
	.align		4
.L_445:
        /*0040*/ 	.byte	0x03, 0x19
        /*0042*/ 	.short	0x0010


	//----- nvinfo : EIATTR_PARAM_CBANK
	.align		4
        /*0044*/ 	.byte	0x04, 0x0a
        /*0046*/ 	.short	(.L_447 - .L_446)
	.align		4
.L_446:
        /*0048*/ 	.word	index@(.nv.constant0._Z15ull2bfloat16_rnPfy)
        /*004c*/ 	.short	0x0380
        /*004e*/ 	.short	0x0010


	//----- nvinfo : EIATTR_SW_WAR
	.align		4
.L_447:
        /*0050*/ 	.byte	0x04, 0x36
        /*0052*/ 	.short	(.L_449 - .L_448)
.L_448:
        /*0054*/ 	.word	0x00000008
.L_449:


//--------------------- .nv.info._Z15ull2bfloat16_rdPfy --------------------------
	.section	.nv.info._Z15ull2bfloat16_rdPfy,"",@"SHT_CUDA_INFO"
	.sectionflags	@""
	.align	4


	//----- nvinfo : EIATTR_CUDA_API_VERSION
	.align		4
        /*0000*/ 	.byte	0x04, 0x37
        /*0002*/ 	.short	(.L_451 - .L_450)
.L_450:
        /*0004*/ 	.word	0x00000082


	//----- nvinfo : EIATTR_KPARAM_INFO
	.align		4
.L_451:
        /*0008*/ 	.byte	0x04, 0x17
        /*000a*/ 	.short	(.L_453 - .L_452)
.L_452:
        /*000c*/ 	.word	0x00000000
        /*0010*/ 	.short	0x0001
        /*0012*/ 	.short	0x0008
        /*0014*/ 	.byte	0x00, 0xf0, 0x21, 0x00


	//----- nvinfo : EIATTR_KPARAM_INFO
	.align		4
.L_453:
        /*0018*/ 	.byte	0x04, 0x17
        /*001a*/ 	.short	(.L_455 - .L_454)
.L_454:
        /*001c*/ 	.word	0x00000000
        /*0020*/ 	.short	0x0000
        /*0022*/ 	.short	0x0000
        /*0024*/ 	.byte	0x00, 0xf5, 0x21, 0x00


	//----- nvinfo : EIATTR_SPARSE_MMA_MASK
	.align		4
.L_455:
        /*0028*/ 	.byte	0x03, 0x50
        /*002a*/ 	.short	0x0000


	//----- nvinfo : EIATTR_MAXREG_COUNT
	.align		4
        /*002c*/ 	.byte	0x03, 0x1b
        /*002e*/ 	.short	0x00ff


	//----- nvinfo : EIATTR_MERCURY_ISA_VERSION
	.align		4
        /*0030*/ 	.byte	0x03, 0x5f
        /*0032*/ 	.short	0x0101


	//----- nvinfo : EIATTR_VRC_CTA_INIT_COUNT
	.align		4
        /*0034*/ 	.byte	0x02, 0x4a
	.zero		1
	.zero		1


	//----- nvinfo : EIATTR_EXIT_INSTR_OFFSETS
	.align		4
        /*0038*/ 	.byte	0x04, 0x1c
        /*003a*/ 	.short	(.L_457 - .L_456)


	//   ....[0]....
.L_456:
        /*003c*/ 	.word	0x00000070


	//----- nvinfo : EIATTR_CBANK_PARAM_SIZE
	.align		4
.L_457:
        /*0040*/ 	.byte	0x03, 0x19
        /*0042*/ 	.short	0x0010


	//----- nvinfo : EIATTR_PARAM_CBANK
	.align		4
        /*0044*/ 	.byte	0x04, 0x0a
        /*0046*/ 	.short	(.L_459 - .L_458)
	.align		4
.L_458:
        /*0048*/ 	.word	index@(.nv.constant0._Z15ull2bfloat16_rdPfy)
        /*004c*/ 	.short	0x0380
        /*004e*/ 	.short	0x0010


	//----- nvinfo : EIATTR_SW_WAR
	.align		4
.L_459:
        /*0050*/ 	.byte	0x04, 0x36
        /*0052*/ 	.short	(.L_461 - .L_460)
.L_460:
        /*0054*/ 	.word	0x00000008
.L_461:


//--------------------- .nv.info._Z16uint2bfloat16_rzPfj --------------------------
	.section	.nv.info._Z16uint2bfloat16_rzPfj,"",@"SHT_CUDA_INFO"
	.sectionflags	@""
	.align	4


	//----- nvinfo : EIATTR_CUDA_API_VERSION
	.align		4
        /*0000*/ 	.byte	0x04, 0x37
        /*0002*/ 	.short	(.L_463 - .L_462)
.L_462:
        /*0004*/ 	.word	0x00000082


	//----- nvinfo : EIATTR_KPARAM_INFO
	.align		4
.L_463:
        /*0008*/ 	.byte	0x04, 0x17
        /*000a*/ 	.short	(.L_465 - .L_464)
.L_464:
        /*000c*/ 	.word	0x00000000
        /*0010*/ 	.short	0x0001
        /*0012*/ 	.short	0x0008
        /*0014*/ 	.byte	0x00, 0xf0, 0x11, 0x00


	//----- nvinfo : EIATTR_KPARAM_INFO
	.align		4
.L_465:
        /*0018*/ 	.byte	0x04, 0x17
        /*001a*/ 	.short	(.L_467 - .L_466)
.L_466:
        /*001c*/ 	.word	0x00000000
        /*0020*/ 	.short	0x0000
        /*0022*/ 	.short	0x0000
        /*0024*/ 	.byte	0x00, 0xf5, 0x21, 0x00


	//----- nvinfo : EIATTR_SPARSE_MMA_MASK
	.align		4
.L_467:
        /*0028*/ 	.byte	0x03, 0x50
        /*002a*/ 	.short	0x0000


	//----- nvinfo : EIATTR_MAXREG_COUNT
	.align		4
        /*002c*/ 	.byte	0x03, 0x1b
        /*002e*/ 	.short	0x00ff


	//----- nvinfo : EIATTR_MERCURY_ISA_VERSION
	.align		4
        /*0030*/ 	.byte	0x03, 0x5f
        /*0032*/ 	.short	0x0101


	//----- nvinfo : EIATTR_VRC_CTA_INIT_COUNT
	.align		4
        /*0034*/ 	.byte	0x02, 0x4a
	.zero		1
	.zero		1


	//----- nvinfo : EIATTR_EXIT_INSTR_OFFSETS
	.align		4
        /*0038*/ 	.byte	0x04, 0x1c
        /*003a*/ 	.short	(.L_469 - .L_468)


	//   ....[0]....
.L_468:
        /*003c*/ 	.word	0x00000070


	//----- nvinfo : EIATTR_CBANK_PARAM_SIZE
	.align		4
.L_469:
        /*0040*/ 	.byte	0x03, 0x19
        /*0042*/ 	.short	0x000c


	//----- nvinfo : EIATTR_PARAM_CBANK
	.align		4
        /*0044*/ 	.byte	0x04, 0x0a
        /*0046*/ 	.short	(.L_471 - .L_470)
	.align		4
.L_470:
        /*0048*/ 	.word	index@(.nv.constant0._Z16uint2bfloat16_rzPfj)
        /*004c*/ 	.short	0x0380
        /*004e*/ 	.short	0x000c


	//----- nvinfo : EIATTR_SW_WAR
	.align		4
.L_471:
        /*0050*/ 	.byte	0x04, 0x36
        /*0052*/ 	.short	(.L_473 - .L_472)
.L_472:
        /*0054*/ 	.word	0x00000008
.L_473:


//--------------------- .nv.info._Z16uint2bfloat16_ruPfj --------------------------
	.section	.nv.info._Z16uint2bfloat16_ruPfj,"",@"SHT_CUDA_INFO"
	.sectionflags	@""
	.align	4


	//----- nvinfo : EIATTR_CUDA_API_VERSION
	.align		4
        /*0000*/ 	.byte	0x04, 0x37
        /*0002*/ 	.short	(.L_475 - .L_474)
.L_474:
        /*0004*/ 	.word	0x00000082


	//----- nvinfo : EIATTR_KPARAM_INFO
	.align		4
.L_475:
        /*0008*/ 	.byte	0x04, 0x17
        /*000a*/ 	.short	(.L_477 - .L_476)
.L_476:
        /*000c*/ 	.word	0x00000000
        /*0010*/ 	.short	0x0001
        /*0012*/ 	.short	0x0008
        /*0014*/ 	.byte	0x00, 0xf0, 0x11, 0x00


	//----- nvinfo : EIATTR_KPARAM_INFO
	.align		4
.L_477:
        /*0018*/ 	.byte	0x04, 0x17
        /*001a*/ 	.short	(.L_479 - .L_478)
.L_478:
        /*001c*/ 	.word	0x00000000
        /*0020*/ 	.short	0x0000
        /*0022*/ 	.short	0x0000
        /*0024*/ 	.byte	0x00, 0xf5, 0x21, 0x00


	//----- nvinfo : EIATTR_SPARSE_MMA_MASK
	.align		4
.L_479:
        /*0028*/ 	.byte	0x03, 0x50
        /*002a*/ 	.short	0x0000


	//----- nvinfo : EIATTR_MAXREG_COUNT
	.align		4
        /*002c*/ 	.byte	0x03, 0x1b
        /*002e*/ 	.short	0x00ff


	//----- nvinfo : EIATTR_MERCURY_ISA_VERSION
	.align		4
        /*0030*/ 	.byte	0x03, 0x5f
        /*0032*/ 	.short	0x0101


	//----- nvinfo : EIATTR_VRC_CTA_INIT_COUNT
	.align		4
        /*0034*/ 	.byte	0x02, 0x4a
	.zero		1
	.zero		1


	//----- nvinfo : EIATTR_EXIT_INSTR_OFFSETS
	.align		4
        /*0038*/ 	.byte	0x04, 0x1c
        /*003a*/ 	.short	(.L_481 - .L_480)


	//   ....[0]....
.L_480:
        /*003c*/ 	.word	0x00000070


	//----- nvinfo : EIATTR_CBANK_PARAM_SIZE
	.align		4
.L_481:
        /*0040*/ 	.byte	0x03, 0x19
        /*0042*/ 	.short	0x000c


	//----- nvinfo : EIATTR_PARAM_CBANK
	.align		4
        /*0044*/ 	.byte	0x04, 0x0a
        /*0046*/ 	.short	(.L_483 - .L_482)
	.align		4
.L_482:
        /*0048*/ 	.word	index@(.nv.constant0._Z16uint2bfloat16_ruPfj)
        /*004c*/ 	.short	0x0380
        /*004e*/ 	.short	0x000c


	//----- nvinfo : EIATTR_SW_WAR
	.align		4
.L_483:
        /*0050*/ 	.byte	0x04, 0x36
        /*0052*/ 	.short	(.L_485 - .L_484)
.L_484:
        /*0054*/ 	.word	0x00000008
.L_485:


//--------------------- .nv.info._Z16uint2bfloat16_rnPfj --------------------------
	.section	.nv.info._Z16uint2bfloat16_rnPfj,"",@"SHT_CUDA_INFO"
	.sectionflags	@""
	.align	4


	//----- nvinfo : EIATTR_CUDA_API_VERSION
	.align		4
        /*0000*/ 	.byte	0x04, 0x37
        /*0002*/ 	.short	(.L_487 - .L_486)
.L_486:
        /*0004*/ 	.word	0x00000082


	//----- nvinfo : EIATTR_KPARAM_INFO
	.align		4
.L_487:
        /*0008*/ 	.byte	0x04, 0x17
        /*000a*/ 	.short	(.L_489 - .L_488)
.L_488:
        /*000c*/ 	.word	0x00000000
        /*0010*/ 	.short	0x0001
        /*0012*/ 	.short	0x0008
        /*0014*/ 	.byte	0x00, 0xf0, 0x11, 0x00


	//----- nvinfo : EIATTR_KPARAM_INFO
	.align		4
.L_489:
        /*0018*/ 	.byte	0x04, 0x17
        /*001a*/ 	.short	(.L_491 - .L_490)
.L_490:
        /*001c*/ 	.word	0x00000000
        /*0020*/ 	.short	0x0000
        /*0022*/ 	.short	0x0000
        /*0024*/ 	.byte	0x00, 0xf5, 0x21, 0x00


	//----- nvinfo : EIATTR_SPARSE_MMA_MASK
	.align		4
.L_491:
        /*0028*/ 	.byte	0x03, 0x50
        /*002a*/ 	.short	0x0000


	//----- nvinfo : EIATTR_MAXREG_COUNT
	.align		4
        /*002c*/ 	.byte	0x03, 0x1b
        /*002e*/ 	.short	0x00ff


	//----- nvinfo : EIATTR_MERCURY_ISA_VERSION
	.align		4
        /*0030*/ 	.byte	0x03, 0x5f
        /*0032*/ 	.short	0x0101


	//----- nvinfo : EIATTR_VRC_CTA_INIT_COUNT
	.align		4
        /*0034*/ 	.byte	0x02, 0x4a
	.zero		1
	.zero		1


	//----- nvinfo : EIATTR_EXIT_INSTR_OFFSETS
	.align		4
        /*0038*/ 	.byte	0x04, 0x1c
        /*003a*/ 	.short	(.L_493 - .L_492)


	//   ....[0]....
.L_492:
        /*003c*/ 	.word	0x00000070


	//----- nvinfo : EIATTR_CBANK_PARAM_SIZE
	.align		4
.L_493:
        /*0040*/ 	.byte	0x03, 0x19
        /*0042*/ 	.short	0x000c


	//----- nvinfo : EIATTR_PARAM_CBANK
	.align		4
        /*0044*/ 	.byte	0x04, 0x0a
        /*0046*/ 	.short	(.L_495 - .L_494)
	.align		4
.L_494:
        /*0048*/ 	.word	index@(.nv.constant0._Z16uint2bfloat16_rnPfj)
        /*004c*/ 	.short	0x0380
        /*004e*/ 	.short	0x000c


	//----- nvinfo : EIATTR_SW_WAR
	.align		4
.L_495:
        /*0050*/ 	.byte	0x04, 0x36
        /*0052*/ 	.short	(.L_497 - .L_496)
.L_496:
        /*0054*/ 	.word	0x00000008
.L_497:


//--------------------- .nv.info._Z16uint2bfloat16_rdPfj --------------------------
	.section	.nv.info._Z16uint2bfloat16_rdPfj,"",@"SHT_CUDA_INFO"
	.sectionflags	@""
	.align	4


	//----- nvinfo : EIATTR_CUDA_API_VERSION
	.align		4
        /*0000*/ 	.byte	0x04, 0x37
        /*0002*/ 	.short	(.L_499 - .L_498)
.L_498:
        /*0004*/ 	.word	0x00000082


	//----- nvinfo : EIATTR_KPARAM_INFO
	.align		4
.L_499:
        /*0008*/ 	.byte	0x04, 0x17
        /*000a*/ 	.short	(.L_501 - .L_500)
.L_500:
        /*000c*/ 	.word	0x00000000
        /*0010*/ 	.short	0x0001
        /*0012*/ 	.short	0x0008
        /*0014*/ 	.byte	0x00, 0xf0, 0x11, 0x00


	//----- nvinfo : EIATTR_KPARAM_INFO
	.align		4
.L_501:
        /*0018*/ 	.byte	0x04, 0x17
        /*001a*/ 	.short	(.L_503 - .L_502)
.L_502:
        /*001c*/ 	.word	0x00000000
        /*0020*/ 	.short	0x0000
        /*0022*/ 	.short	0x0000
        /*0024*/ 	.byte	0x00, 0xf5, 0x21, 0x00


	//----- nvinfo : EIATTR_SPARSE_MMA_MASK
	.align		4
.L_503:
        /*0028*/ 	.byte	0x03, 0x50
        /*002a*/ 	.short	0x0000


	//----- nvinfo : EIATTR_MAXREG_COUNT
	.align		4
        /*002c*/ 	.byte	0x03, 0x1b
        /*002e*/ 	.short	0x00ff


	//----- nvinfo : EIATTR_MERCURY_ISA_VERSION
	.align		4
        /*0030*/ 	.byte	0x03, 0x5f
        /*0032*/ 	.short	0x0101


	//----- nvinfo : EIATTR_VRC_CTA_INIT_COUNT
	.align		4
        /*0034*/ 	.byte	0x02, 0x4a
	.zero		1
	.zero		1


	//----- nvinfo : EIATTR_EXIT_INSTR_OFFSETS
	.align		4
        /*0038*/ 	.byte	0x04, 0x1c
        /*003a*/ 	.short	(.L_505 - .L_504)


	//   ....[0]....
.L_504:
        /*003c*/ 	.word	0x00000070


	//----- nvinfo : EIATTR_CBANK_PARAM_SIZE
	.align		4
.L_505:
        /*0040*/ 	.byte	0x03, 0x19
        /*0042*/ 	.short	0x000c


	//----- nvinfo : EIATTR_PARAM_CBANK
	.align		4
        /*0044*/ 	.byte	0x04, 0x0a
        /*0046*/ 	.short	(.L_507 - .L_506)
	.align		4
.L_506:
        /*0048*/ 	.word	index@(.nv.constant0._Z16uint2bfloat16_rdPfj)
        /*004c*/ 	.short	0x0380
        /*004e*/ 	.short	0x000c


	//----- nvinfo : EIATTR_SW_WAR
	.align		4
.L_507:
        /*0050*/ 	.byte	0x04, 0x36
        /*0052*/ 	.short	(.L_509 - .L_508)
.L_508:
        /*0054*/ 	.word	0x00000008
.L_509:


//--------------------- .nv.info._Z17short_as_bfloat16Pfs --------------------------
	.section	.nv.info._Z17short_as_bfloat16Pfs,"",@"SHT_CUDA_INFO"
	.sectionflags	@""
	.align	4


	//----- nvinfo : EIATTR_CUDA_API_VERSION
	.align		4
        /*0000*/ 	.byte	0x04, 0x37
        /*0002*/ 	.short	(.L_511 - .L_510)
.L_510:
        /*0004*/ 	.word	0x00000082


	//----- nvinfo : EIATTR_KPARAM_INFO
	.align		4
.L_511:
        /*0008*/ 	.byte	0x04, 0x17
        /*000a*/ 	.short	(.L_513 - .L_512)
.L_512:
        /*000c*/ 	.word	0x00000000
        /*0010*/ 	.short	0x0001
        /*0012*/ 	.short	0x0008
        /*0014*/ 	.byte	0x00, 0xf0, 0x09, 0x00


	//----- nvinfo : EIATTR_KPARAM_INFO
	.align		4
.L_513:
        /*0018*/ 	.byte	0x04, 0x17
        /*001a*/ 	.short	(.L_515 - .L_514)
.L_514:
        /*001c*/ 	.word	0x00000000
        /*0020*/ 	.short	0x0000
        /*0022*/ 	.short	0x0000
        /*0024*/ 	.byte	0x00, 0xf5, 0x21, 0x00


	//----- nvinfo : EIATTR_SPARSE_MMA_MASK
	.align		4
.L_515:
        /*0028*/ 	.byte	0x03, 0x50
        /*002a*/ 	.short	0x0000


	//----- nvinfo : EIATTR_MAXREG_COUNT
	.align		4
        /*002c*/ 	.byte	0x03, 0x1b
        /*002e*/ 	.short	0x00ff


	//----- nvinfo : EIATTR_MERCURY_ISA_VERSION
	.align		4
        /*0030*/ 	.byte	0x03, 0x5f
        /*0032*/ 	.short	0x0101


	//----- nvinfo : EIATTR_VRC_CTA_INIT_COUNT
	.align		4
        /*0034*/ 	.byte	0x02, 0x4a
	.zero		1
	.zero		1


	//----- nvinfo : EIATTR_EXIT_INSTR_OFFSETS
	.align		4
        /*0038*/ 	.byte	0x04, 0x1c
        /*003a*/ 	.short	(.L_517 - .L_516)


	//   ....[0]....
.L_516:
        /*003c*/ 	.word	0x00000060


	//----- nvinfo : EIATTR_CBANK_PARAM_SIZE
	.align		4
.L_517:
        /*0040*/ 	.byte	0x03, 0x19
        /*0042*/ 	.short	0x000a


	//----- nvinfo : EIATTR_PARAM_CBANK
	.align		4
        /*0044*/ 	.byte	0x04, 0x0a
        /*0046*/ 	.short	(.L_519 - .L_518)
	.align		4
.L_518:
        /*0048*/ 	.word	index@(.nv.constant0._Z17short_as_bfloat16Pfs)
        /*004c*/ 	.short	0x0380
        /*004e*/ 	.short	0x000a


	//----- nvinfo : EIATTR_SW_WAR
	.align		4
.L_519:
        /*0050*/ 	.byte	0x04, 0x36
        /*0052*/ 	.short	(.L_521 - .L_520)
.L_520:
        /*0054*/ 	.word	0x00000008
.L_521:


//--------------------- .nv.info._Z17short2bfloat16_rzPfs --------------------------
	.section	.nv.info._Z17short2bfloat16_rzPfs,"",@"SHT_CUDA_INFO"
	.sectionflags	@""
	.align	4


	//----- nvinfo : EIATTR_CUDA_API_VERSION
	.align		4
        /*0000*/ 	.byte	0x04, 0x37
        /*0002*/ 	.short	(.L_523 - .L_522)
.L_522:
        /*0004*/ 	.word	0x00000082


	//----- nvinfo : EIATTR_KPARAM_INFO
	.align		4
.L_523:
        /*0008*/ 	.byte	0x04, 0x17
        /*000a*/ 	.short	(.L_525 - .L_524)
.L_524:
        /*000c*/ 	.word	0x00000000
        /*0010*/ 	.short	0x0001
        /*0012*/ 	.short	0x0008
        /*0014*/ 	.byte	0x00, 0xf0, 0x09, 0x00


	//----- nvinfo : EIATTR_KPARAM_INFO
	.align		4
.L_525:
        /*0018*/ 	.byte	0x04, 0x17
        /*001a*/ 	.short	(.L_527 - .L_526)
.L_526:
        /*001c*/ 	.word	0x00000000
        /*0020*/ 	.short	0x0000
        /*0022*/ 	.short	0x0000
        /*0024*/ 	.byte	0x00, 0xf5, 0x21, 0x00


	//----- nvinfo : EIATTR_SPARSE_MMA_MASK
	.align		4
.L_527:
        /*0028*/ 	.byte	0x03, 0x50
        /*002a*/ 	.short	0x0000


	//----- nvinfo : EIATTR_MAXREG_COUNT
	.align		4
        /*002c*/ 	.byte	0x03, 0x1b
        /*002e*/ 	.short	0x00ff


	//----- nvinfo : EIATTR_MERCURY_ISA_VERSION
	.align		4
        /*0030*/ 	.byte	0x03, 0x5f
        /*0032*/ 	.short	0x0101


	//----- nvinfo : EIATTR_VRC_CTA_INIT_COUNT
	.align		4
        /*0034*/ 	.byte	0x02, 0x4a
	.zero		1
	.zero		1


	//----- nvinfo : EIATTR_EXIT_INSTR_OFFSETS
	.align		4
        /*0038*/ 	.byte	0x04, 0x1c
        /*003a*/ 	.short	(.L_529 - .L_528)


	//   ....[0]....
.L_528:
        /*003c*/ 	.word	0x00000070


	//----- nvinfo : EIATTR_CBANK_PARAM_SIZE
	.align		4
.L_529:
        /*0040*/ 	.byte	0x03, 0x19
        /*0042*/ 	.short	0x000a


	//----- nvinfo : EIATTR_PARAM_CBANK
	.align		4
        /*0044*/ 	.byte	0x04, 0x0a
        /*0046*/ 	.short	(.L_531 - .L_530)
	.align		4
.L_530:
        /*0048*/ 	.word	index@(.nv.constant0._Z17short2bfloat16_rzPfs)
        /*004c*/ 	.short	0x0380
        /*004e*/ 	.short	0x000a


	//----- nvinfo : EIATTR_SW_WAR
	.align		4
.L_531:
        /*0050*/ 	.byte	0x04, 0x36
        /*0052*/ 	.short	(.L_533 - .L_532)
.L_532:
        /*0054*/ 	.word	0x00000008
.L_533:


//--------------------- .nv.info._Z17short2bfloat16_ruPfs --------------------------
	.section	.nv.info._Z17short2bfloat16_ruPfs,"",@"SHT_CUDA_INFO"
	.sectionflags	@""
	.align	4


	//----- nvinfo : EIATTR_CUDA_API_VERSION
	.align		4
        /*0000*/ 	.byte	0x04, 0x37
        /*0002*/ 	.short	(.L_535 - .L_534)
.L_534:
        /*0004*/ 	.word	0x00000082


	//----- nvinfo : EIATTR_KPARAM_INFO
	.align		4
.L_535:
        /*0008*/ 	.byte	0x04, 0x17
        /*000a*/ 	.short	(.L_537 - .L_536)
.L_536:
        /*000c*/ 	.word	0x00000000
        /*0010*/ 	.short	0x0001
        /*0012*/ 	.short	0x0008
        /*0014*/ 	.byte	0x00, 0xf0, 0x09, 0x00


	//----- nvinfo : EIATTR_KPARAM_INFO
	.align		4
.L_537:
        /*0018*/ 	.byte	0x04, 0x17
        /*001a*/ 	.short	(.L_539 - .L_538)
.L_538:
        /*001c*/ 	.word	0x00000000
        /*0020*/ 	.short	0x0000
        /*0022*/ 	.short	0x0000
        /*0024*/ 	.byte	0x00, 0xf5, 0x21, 0x00


	//----- nvinfo : EIATTR_SPARSE_MMA_MASK
	.align		4
.L_539:
        /*0028*/ 	.byte	0x03, 0x50
        /*002a*/ 	.short	0x0000


	//----- nvinfo : EIATTR_MAXREG_COUNT
	.align		4
        /*002c*/ 	.byte	0x03, 0x1b
        /*002e*/ 	.short	0x00ff


	//----- nvinfo : EIATTR_MERCURY_ISA_VERSION
	.align		4
        /*0030*/ 	.byte	0x03, 0x5f
        /*0032*/ 	.short	0x0101


	//----- nvinfo : EIATTR_VRC_CTA_INIT_COUNT
	.align		4
        /*0034*/ 	.byte	0x02, 0x4a
	.zero		1
	.zero		1


	//----- nvinfo : EIATTR_EXIT_INSTR_OFFSETS
	.align		4
        /*0038*/ 	.byte	0x04, 0x1c
        /*003a*/ 	.short	(.L_541 - .L_540)


	//   ....[0]....
.L_540:
        /*003c*/ 	.word	0x00000070


	//----- nvinfo : EIATTR_CBANK_PARAM_SIZE
	.align		4
.L_541:
        /*0040*/ 	.byte	0x03, 0x19
        /*0042*/ 	.short	0x000a


	//----- nvinfo : EIATTR_PARAM_CBANK
	.align		4
        /*0044*/ 	.byte	0x04, 0x0a
        /*0046*/ 	.short	(.L_543 - .L_542)
	.align		4
.L_542:
        /*0048*/ 	.word	index@(.nv.constant0._Z17short2bfloat16_ruPfs)
        /*004c*/ 	.short	0x0380
        /*004e*/ 	.short	0x000a


	//----- nvinfo : EIATTR_SW_WAR
	.align		4
.L_543:
        /*0050*/ 	.byte	0x04, 0x36
        /*0052*/ 	.short	(.L_545 - .L_544)
.L_544:
        /*0054*/ 	.word	0x00000008
.L_545:


//--------------------- .nv.info._Z17short2bfloat16_rnPfs --------------------------
	.section	.nv.info._Z17short2bfloat16_rnPfs,"",@"SHT_CUDA_INFO"
	.sectionflags	@""
	.align	4


	//----- nvinfo : EIATTR_CUDA_API_VERSION
	.align		4
        /*0000*/ 	.byte	0x04, 0x37
        /*0002*/ 	.short	(.L_547 - .L_546)
.L_546:
        /*0004*/ 	.word	0x00000082


	//----- nvinfo : EIATTR_KPARAM_INFO
	.align		4
.L_547:
        /*0008*/ 	.byte	0x04, 0x17
        /*000a*/ 	.short	(.L_549 - .L_548)
.L_548:
        /*000c*/ 	.word	0x00000000
        /*0010*/ 	.short	0x0001
        /*0012*/ 	.short	0x0008
        /*0014*/ 	.byte	0x00, 0xf0, 0x09, 0x00


	//----- nvinfo : EIATTR_KPARAM_INFO
	.align		4
.L_549:
        /*0018*/ 	.byte	0x04, 0x17
        /*001a*/ 	.short	(.L_551 - .L_550)
.L_550:
        /*001c*/ 	.word	0x00000000
        /*0020*/ 	.short	0x0000
        /*0022*/ 	.short	0x0000
        /*0024*/ 	.byte	0x00, 0xf5, 0x21, 0x00


	//----- nvinfo : EIATTR_SPARSE_MMA_MASK
	.align		4
.L_551:
        /*0028*/ 	.byte	0x03, 0x50
        /*002a*/ 	.short	0x0000


	//----- nvinfo : EIATTR_MAXREG_COUNT
	.align		4
        /*002c*/ 	.byte	0x03, 0x1b
        /*002e*/ 	.short	0x00ff


	//----- nvinfo : EIATTR_MERCURY_ISA_VERSION
	.align		4
        /*0030*/ 	.byte	0x03, 0x5f
        /*0032*/ 	.short	0x0101


	//----- nvinfo : EIATTR_VRC_CTA_INIT_COUNT
	.align		4
        /*0034*/ 	.byte	0x02, 0x4a
	.zero		1
	.zero		1


	//----- nvinfo : EIATTR_EXIT_INSTR_OFFSETS
	.align		4
        /*0038*/ 	.byte	0x04, 0x1c
        /*003a*/ 	.short	(.L_553 - .L_552)


	//   ....[0]....
.L_552:
        /*003c*/ 	.word	0x00000070


	//----- nvinfo : EIATTR_CBANK_PARAM_SIZE
	.align		4
.L_553:
        /*0040*/ 	.byte	0x03, 0x19
        /*0042*/ 	.short	0x000a


	//----- nvinfo : EIATTR_PARAM_CBANK
	.align		4
        /*0044*/ 	.byte	0x04, 0x0a
        /*0046*/ 	.short	(.L_555 - .L_554)
	.align		4
.L_554:
        /*0048*/ 	.word	index@(.nv.constant0._Z17short2bfloat16_rnPfs)
        /*004c*/ 	.short	0x0380
        /*004e*/ 	.short	0x000a


	//----- nvinfo : EIATTR_SW_WAR
	.align		4
.L_555:
        /*0050*/ 	.byte	0x04, 0x36
        /*0052*/ 	.short	(.L_557 - .L_556)
.L_556:
        /*0054*/ 	.word	0x00000008
.L_557:


//--------------------- .nv.info._Z17short2bfloat16_rdPfs --------------------------
	.section	.nv.info._Z17short2bfloat16_rdPfs,"",@"SHT_CUDA_INFO"
	.sectionflags	@""
	.align	4


	//----- nvinfo : EIATTR_CUDA_API_VERSION
	.align		4
        /*0000*/ 	.byte	0x04, 0x37
        /*0002*/ 	.short	(.L_559 - .L_558)
.L_558:
        /*0004*/ 	.word	0x00000082


	//----- nvinfo : EIATTR_KPARAM_INFO
	.align		4
.L_559:
        /*0008*/ 	.byte	0x04, 0x17
        /*000a*/ 	.short	(.L_561 - .L_560)
.L_560:
        /*000c*/ 	.word	0x00000000
        /*0010*/ 	.short	0x0001
        /*0012*/ 	.short	0x0008
        /*0014*/ 	.byte	0x00, 0xf0, 0x09, 0x00


	//----- nvinfo : EIATTR_KPARAM_INFO
	.align		4
.L_561:
        /*0018*/ 	.byte	0x04, 0x17
        /*001a*/ 	.short	(.L_563 - .L_562)
.L_562:
        /*001c*/ 	.word	0x00000000
        /*0020*/ 	.short	0x0000
        /*0022*/ 	.short	0x0000
        /*0024*/ 	.byte	0x00, 0xf5, 0x21, 0x00


	//----- nvinfo : EIATTR_SPARSE_MMA_MASK
	.align		4
.L_563:
        /*0028*/ 	.byte	0x03, 0x50
        /*002a*/ 	.short	0x0000


	//----- nvinfo : EIATTR_MAXREG_COUNT
	.align		4
        /*002c*/ 	.byte	0x03, 0x1b
        /*002e*/ 	.short	0x00ff


	//----- nvinfo : EIATTR_MERCURY_ISA_VERSION
	.align		4
        /*0030*/ 	.byte	0x03, 0x5f
        /*0032*/ 	.short	0x0101


	//----- nvinfo : EIATTR_VRC_CTA_INIT_COUNT
	.align		4
        /*0034*/ 	.byte	0x02, 0x4a
	.zero		1
	.zero		1


	//----- nvinfo : EIATTR_EXIT_INSTR_OFFSETS
	.align		4
        /*0038*/ 	.byte	0x04, 0x1c
        /*003a*/ 	.short	(.L_565 - .L_564)


	//   ....[0]....
.L_564:
        /*003c*/ 	.word	0x00000070


	//----- nvinfo : EIATTR_CBANK_PARAM_SIZE
	.align		4
.L_565:
        /*0040*/ 	.byte	0x03, 0x19
        /*0042*/ 	.short	0x000a


	//----- nvinfo : EIATTR_PARAM_CBANK
	.align		4
        /*0044*/ 	.byte	0x04, 0x0a
        /*0046*/ 	.short	(.L_567 - .L_566)
	.align		4
.L_566:
        /*0048*/ 	.word	index@(.nv.constant0._Z17short2bfloat16_rdPfs)
        /*004c*/ 	.short	0x0380
        /*004e*/ 	.short	0x000a


	//----- nvinfo : EIATTR_SW_WAR
	.align		4
.L_567:
        /*0050*/ 	.byte	0x04, 0x36
        /*0052*/ 	.short	(.L_569 - .L_568)
.L_568:
        /*0054*/ 	.word	0x00000008
.L_569:


//--------------------- .nv.info._Z14ll2bfloat16_rzPfx --------------------------
	.section	.nv.info._Z14ll2bfloat16_rzPfx,"",@"SHT_CUDA_INFO"
	.sectionflags	@""
	.align	4


	//----- nvinfo : EIATTR_CUDA_API_VERSION
	.align		4
        /*0000*/ 	.byte	0x04, 0x37
        /*0002*/ 	.short	(.L_571 - .L_570)
.L_570:
        /*0004*/ 	.word	0x00000082


	//----- nvinfo : EIATTR_KPARAM_INFO
	.align		4
.L_571:
        /*0008*/ 	.byte	0x04, 0x17
        /*000a*/ 	.short	(.L_573 - .L_572)
.L_572:
        /*000c*/ 	.word	0x00000000
        /*0010*/ 	.short	0x0001
        /*0012*/ 	.short	0x0008
        /*0014*/ 	.byte	0x00, 0xf0, 0x21, 0x00


	//----- nvinfo : EIATTR_KPARAM_INFO
	.align		4
.L_573:
        /*0018*/ 	.byte	0x04, 0x17
        /*001a*/ 	.short	(.L_575 - .L_574)
.L_574:
        /*001c*/ 	.word	0x00000000
        /*0020*/ 	.short	0x0000
        /*0022*/ 	.short	0x0000
        /*0024*/ 	.byte	0x00, 0xf5, 0x21, 0x00


	//----- nvinfo : EIATTR_SPARSE_MMA_MASK
	.align		4
.L_575:
        /*0028*/ 	.byte	0x03, 0x50
        /*002a*/ 	.short	0x0000


	//----- nvinfo : EIATTR_MAXREG_COUNT
	.align		4
        /*002c*/ 	.byte	0x03, 0x1b
        /*002e*/ 	.short	0x00ff


	//----- nvinfo : EIATTR_MERCURY_ISA_VERSION
	.align		4
        /*0030*/ 	.byte	0x03, 0x5f
        /*0032*/ 	.short	0x0101


	//----- nvinfo : EIATTR_VRC_CTA_INIT_COUNT
	.align		4
        /*0034*/ 	.byte	0x02, 0x4a
	.zero		1
	.zero		1


	//----- nvinfo : EIATTR_EXIT_INSTR_OFFSETS
	.align		4
        /*0038*/ 	.byte	0x04, 0x1c
        /*003a*/ 	.short	(.L_577 - .L_576)


	//   ....[0]....
.L_576:
        /*003c*/ 	.word	0x00000070


	//----- nvinfo : EIATTR_CBANK_PARAM_SIZE
	.align		4
.L_577:
        /*0040*/ 	.byte	0x03, 0x19
        /*0042*/ 	.short	0x0010


	//----- nvinfo : EIATTR_PARAM_CBANK
	.align		4
        /*0044*/ 	.byte	0x04, 0x0a
        /*0046*/ 	.short	(.L_579 - .L_578)
	.align		4
.L_578:
        /*0048*/ 	.word	index@(.nv.constant0._Z14ll2bfloat16_rzPfx)
        /*004c*/ 	.short	0x0380
        /*004e*/ 	.short	0x0010


	//----- nvinfo : EIATTR_SW_WAR
	.align		4
.L_579:
        /*0050*/ 	.byte	0x04, 0x36
        /*0052*/ 	.short	(.L_581 - .L_580)
.L_580:
        /*0054*/ 	.word	0x00000008
.L_581:


//--------------------- .nv.info._Z14ll2bfloat16_ruPfx --------------------------
	.section	.nv.info._Z14ll2bfloat16_ruPfx,"",@"SHT_CUDA_INFO"
	.sectionflags	@""
	.align	4


	//----- nvinfo : EIATTR_CUDA_API_VERSION
	.align		4
        /*0000*/ 	.byte	0x04, 0x37
        /*0002*/ 	.short	(.L_583 - .L_582)
.L_582:
        /*0004*/ 	.word	0x00000082


	//----- nvinfo : EIATTR_KPARAM_INFO
	.align		4
.L_583:
        /*0008*/ 	.byte	0x04, 0x17
        /*000a*/ 	.short	(.L_585 - .L_584)
.L_584:
        /*000c*/ 	.word	0x00000000
        /*0010*/ 	.short	0x0001
        /*0012*/ 	.short	0x0008
        /*0014*/ 	.byte	0x00, 0xf0, 0x21, 0x00


	//----- nvinfo : EIATTR_KPARAM_INFO
	.align		4
.L_585:
        /*0018*/ 	.byte	0x04, 0x17
        /*001a*/ 	.short	(.L_587 - .L_586)
.L_586:
        /*001c*/ 	.word	0x00000000
        /*0020*/ 	.short	0x0000
        /*0022*/ 	.short	0x0000
        /*0024*/ 	.byte	0x00, 0xf5, 0x21, 0x00


	//----- nvinfo : EIATTR_SPARSE_MMA_MASK
	.align		4
.L_587:
        /*0028*/ 	.byte	0x03, 0x50
        /*002a*/ 	.short	0x0000


	//----- nvinfo : EIATTR_MAXREG_COUNT
	.align		4
        /*002c*/ 	.byte	0x03, 0x1b
        /*002e*/ 	.short	0x00ff


	//----- nvinfo : EIATTR_MERCURY_ISA_VERSION
	.align		4
        /*0030*/ 	.byte	0x03, 0x5f
        /*0032*/ 	.short	0x0101


	//----- nvinfo : EIATTR_VRC_CTA_INIT_COUNT
	.align		4
        /*0034*/ 	.byte	0x02, 0x4a
	.zero		1
	.zero		1


	//----- nvinfo : EIATTR_EXIT_INSTR_OFFSETS
	.align		4
        /*0038*/ 	.byte	0x04, 0x1c
        /*003a*/ 	.short	(.L_589 - .L_588)


	//   ....[0]....
.L_588:
        /*003c*/ 	.word	0x00000070


	//----- nvinfo : EIATTR_CBANK_PARAM_SIZE
	.align		4
.L_589:
        /*0040*/ 	.byte	0x03, 0x19
        /*0042*/ 	.short	0x0010


	//----- nvinfo : EIATTR_PARAM_CBANK
	.align		4
        /*0044*/ 	.byte	0x04, 0x0a
        /*0046*/ 	.short	(.L_591 - .L_590)
	.align		4
.L_590:
        /*0048*/ 	.word	index@(.nv.constant0._Z14ll2bfloat16_ruPfx)
        /*004c*/ 	.short	0x0380
        /*004e*/ 	.short	0x0010


	//----- nvinfo : EIATTR_SW_WAR
	.align		4
.L_591:
        /*0050*/ 	.byte	0x04, 0x36
        /*0052*/ 	.short	(.L_593 - .L_592)
.L_592:
        /*0054*/ 	.word	0x00000008
.L_593:


//--------------------- .nv.info._Z14ll2bfloat16_rnPfx --------------------------
	.section	.nv.info._Z14ll2bfloat16_rnPfx,"",@"SHT_CUDA_INFO"
	.sectionflags	@""
	.align	4


	//----- nvinfo : EIATTR_CUDA_API_VERSION
	.align		4
        /*0000*/ 	.byte	0x04, 0x37
        /*0002*/ 	.short	(.L_595 - .L_594)
.L_594:
        /*0004*/ 	.word	0x00000082


	//----- nvinfo : EIATTR_KPARAM_INFO
	.align		4
.L_595:
        /*0008*/ 	.byte	0x04, 0x17
        /*000a*/ 	.short	(.L_597 - .L_596)
.L_596:
        /*000c*/ 	.word	0x00000000
        /*0010*/ 	.short	0x0001
        /*0012*/ 	.short	0x0008
        /*0014*/ 	.byte	0x00, 0xf0, 0x21, 0x00


	//----- nvinfo : EIATTR_KPARAM_INFO
	.align		4
.L_597:
        /*0018*/ 	.byte	0x04, 0x17
        /*001a*/ 	.short	(.L_599 - .L_598)
.L_598:
        /*001c*/ 	.word	0x00000000
        /*0020*/ 	.short	0x0000
        /*0022*/ 	.short	0x0000
        /*0024*/ 	.byte	0x00, 0xf5, 0x21, 0x00


	//----- nvinfo : EIATTR_SPARSE_MMA_MASK
	.align		4
.L_599:
        /*0028*/ 	.byte	0x03, 0x50
        /*002a*/ 	.short	0x0000


	//----- nvinfo : EIATTR_MAXREG_COUNT
	.align		4
        /*002c*/ 	.byte	0x03, 0x1b
        /*002e*/ 	.short	0x00ff


	//----- nvinfo : EIATTR_MERCURY_ISA_VERSION
	.align		4
        /*0030*/ 	.byte	0x03, 0x5f
        /*0032*/ 	.short	0x0101


	//----- nvinfo : EIATTR_VRC_CTA_INIT_COUNT
	.align		4
        /*0034*/ 	.byte	0x02, 0x4a
	.zero		1
	.zero		1


	//----- nvinfo : EIATTR_EXIT_INSTR_OFFSETS
	.align		4
        /*0038*/ 	.byte	0x04, 0x1c
        /*003a*/ 	.short	(.L_601 - .L_600)


	//   ....[0]....
.L_600:
        /*003c*/ 	.word	0x00000070


	//----- nvinfo : EIATTR_CBANK_PARAM_SIZE
	.align		4
.L_601:
        /*0040*/ 	.byte	0x03, 0x19
        /*0042*/ 	.short	0x0010


	//----- nvinfo : EIATTR_PARAM_CBANK
	.align		4
        /*0044*/ 	.byte	0x04, 0x0a
        /*0046*/ 	.short	(.L_603 - .L_602)
	.align		4
.L_602:
        /*0048*/ 	.word	index@(.nv.constant0._Z14ll2bfloat16_rnPfx)
        /*004c*/ 	.short	0x0380
        /*004e*/ 	.short	0x0010


	//----- nvinfo : EIATTR_SW_WAR
	.align		4
.L_603:
        /*0050*/ 	.byte	0x04, 0x36
        /*0052*/ 	.short	(.L_605 - .L_604)
.L_604:
        /*0054*/ 	.word	0x00000008
.L_605:


//--------------------- .nv.info._Z14ll2bfloat16_rdPfx --------------------------
	.section	.nv.info._Z14ll2bfloat16_rdPfx,"",@"SHT_CUDA_INFO"
	.sectionflags	@""
	.align	4


	//----- nvinfo : EIATTR_CUDA_API_VERSION
	.align		4
        /*0000*/ 	.byte	0x04, 0x37
        /*0002*/ 	.short	(.L_607 - .L_606)
.L_606:
        /*0004*/ 	.word	0x00000082


	//----- nvinfo : EIATTR_KPARAM_INFO
	.align		4
.L_607:
        /*0008*/ 	.byte	0x04, 0x17
        /*000a*/ 	.short	(.L_609 - .L_608)
.L_608:
        /*000c*/ 	.word	0x00000000
        /*0010*/ 	.short	0x0001
        /*0012*/ 	.short	0x0008
        /*0014*/ 	.byte	0x00, 0xf0, 0x21, 0x00


	//----- nvinfo : EIATTR_KPARAM_INFO
	.align		4
.L_609:
        /*0018*/ 	.byte	0x04, 0x17
        /*001a*/ 	.short	(.L_611 - .L_610)
.L_610:
        /*001c*/ 	.word	0x00000000
        /*0020*/ 	.short	0x0000
        /*0022*/ 	.short	0x0000
        /*0024*/ 	.byte	0x00, 0xf5, 0x21, 0x00


	//----- nvinfo : EIATTR_SPARSE_MMA_MASK
	.align		4
.L_611:
        /*0028*/ 	.byte	0x03, 0x50
        /*002a*/ 	.short	0x0000


	//----- nvinfo : EIATTR_MAXREG_COUNT
	.align		4
        /*002c*/ 	.byte	0x03, 0x1b
        /*002e*/ 	.short	0x00ff


	//----- nvinfo : EIATTR_MERCURY_ISA_VERSION
	.align		4
        /*0030*/ 	.byte	0x03, 0x5f
        /*0032*/ 	.short	0x0101


	//----- nvinfo : EIATTR_VRC_CTA_INIT_COUNT
	.align		4
        /*0034*/ 	.byte	0x02, 0x4a
	.zero		1
	.zero		1


	//----- nvinfo : EIATTR_EXIT_INSTR_OFFSETS
	.align		4
        /*0038*/ 	.byte	0x04, 0x1c
        /*003a*/ 	.short	(.L_613 - .L_612)


	//   ....[0]....
.L_612:
        /*003c*/ 	.word	0x00000070


	//----- nvinfo : EIATTR_CBANK_PARAM_SIZE
	.align		4
.L_613:
        /*0040*/ 	.byte	0x03, 0x19
        /*0042*/ 	.short	0x0010


	//----- nvinfo : EIATTR_PARAM_CBANK
	.align		4
        /*0044*/ 	.byte	0x04, 0x0a
        /*0046*/ 	.short	(.L_615 - .L_614)
	.align		4
.L_614:
        /*0048*/ 	.word	index@(.nv.constant0._Z14ll2bfloat16_rdPfx)
        /*004c*/ 	.short	0x0380
        /*004e*/ 	.short	0x0010


	//----- nvinfo : EIATTR_SW_WAR
	.align		4
.L_615:
        /*0050*/ 	.byte	0x04, 0x36
        /*0052*/ 	.short	(.L_617 - .L_616)
.L_616:
        /*0054*/ 	.word	0x00000008
.L_617:


//--------------------- .nv.info._Z15int2bfloat16_rzPfi --------------------------
	.section	.nv.info._Z15int2bfloat16_rzPfi,"",@"SHT_CUDA_INFO"
	.sectionflags	@""
	.align	4


	//----- nvinfo : EIATTR_CUDA_API_VERSION
	.align		4
        /*0000*/ 	.byte	0x04, 0x37
        /*0002*/ 	.short	(.L_619 - .L_618)
.L_618:
        /*0004*/ 	.word	0x00000082


	//----- nvinfo : EIATTR_KPARAM_INFO
	.align		4
.L_619:
        /*0008*/ 	.byte	0x04, 0x17
        /*000a*/ 	.short	(.L_621 - .L_620)
.L_620:
        /*000c*/ 	.word	0x00000000
        /*0010*/ 	.short	0x0001
        /*0012*/ 	.short	0x0008
        /*0014*/ 	.byte	0x00, 0xf0, 0x11, 0x00


	//----- nvinfo : EIATTR_KPARAM_INFO
	.align		4
.L_621:
        /*0018*/ 	.byte	0x04, 0x17
        /*001a*/ 	.short	(.L_623 - .L_622)
.L_622:
        /*001c*/ 	.word	0x00000000
        /*0020*/ 	.short	0x0000
        /*0022*/ 	.short	0x0000
        /*0024*/ 	.byte	0x00, 0xf5, 0x21, 0x00


	//----- nvinfo : EIATTR_SPARSE_MMA_MASK
	.align		4
.L_623:
        /*0028*/ 	.byte	0x03, 0x50
        /*002a*/ 	.short	0x0000


	//----- nvinfo : EIATTR_MAXREG_COUNT
	.align		4
        /*002c*/ 	.byte	0x03, 0x1b
        /*002e*/ 	.short	0x00ff


	//----- nvinfo : EIATTR_MERCURY_ISA_VERSION
	.align		4
        /*0030*/ 	.byte	0x03, 0x5f
        /*0032*/ 	.short	0x0101


	//----- nvinfo : EIATTR_VRC_CTA_INIT_COUNT
	.align		4
        /*0034*/ 	.byte	0x02, 0x4a
	.zero		1
	.zero		1


	//----- nvinfo : EIATTR_EXIT_INSTR_OFFSETS
	.align		4
        /*0038*/ 	.byte	0x04, 0x1c
        /*003a*/ 	.short	(.L_625 - .L_624)


	//   ....[0]....
.L_624:
        /*003c*/ 	.word	0x00000070


	//----- nvinfo : EIATTR_CBANK_PARAM_SIZE
	.align		4
.L_625:
        /*0040*/ 	.byte	0x03, 0x19
        /*0042*/ 	.short	0x000c


	//----- nvinfo : EIATTR_PARAM_CBANK
	.align		4
        /*0044*/ 	.byte	0x04, 0x0a
        /*0046*/ 	.short	(.L_627 - .L_626)
	.align		4
.L_626:
        /*0048*/ 	.word	index@(.nv.constant0._Z15int2bfloat16_rzPfi)
        /*004c*/ 	.short	0x0380
        /*004e*/ 	.short	0x000c


	//----- nvinfo : EIATTR_SW_WAR
	.align		4
.L_627:
        /*0050*/ 	.byte	0x04, 0x36
        /*0052*/ 	.short	(.L_629 - .L_628)
.L_628:
        /*0054*/ 	.word	0x00000008
.L_629:


//--------------------- .nv.info._Z15int2bfloat16_ruPfi --------------------------
	.section	.nv.info._Z15int2bfloat16_ruPfi,"",@"SHT_CUDA_INFO"
	.sectionflags	@""
	.align	4


	//----- nvinfo : EIATTR_CUDA_API_VERSION
	.align		4
        /*0000*/ 	.byte	0x04, 0x37
        /*0002*/ 	.short	(.L_631 - .L_630)
.L_630:
        /*0004*/ 	.word	0x00000082


	//----- nvinfo : EIATTR_KPARAM_INFO
	.align		4
.L_631:
        /*0008*/ 	.byte	0x04, 0x17
        /*000a*/ 	.short	(.L_633 - .L_632)
.L_632:
        /*000c*/ 	.word	0x00000000
        /*0010*/ 	.short	0x0001
        /*0012*/ 	.short	0x0008
        /*0014*/ 	.byte	0x00, 0xf0, 0x11, 0x00


	//----- nvinfo : EIATTR_KPARAM_INFO
	.align		4
.L_633:
        /*0018*/ 	.byte	0x04, 0x17
        /*001a*/ 	.short	(.L_635 - .L_634)
.L_634:
        /*001c*/ 	.word	0x00000000
        /*0020*/ 	.short	0x0000
        /*0022*/ 	.short	0x0000
        /*0024*/ 	.byte	0x00, 0xf5, 0x21, 0x00


	//----- nvinfo : EIATTR_SPARSE_MMA_MASK
	.align		4
.L_635:
        /*0028*/ 	.byte	0x03, 0x50
        /*002a*/ 	.short	0x0000


	//----- nvinfo : EIATTR_MAXREG_COUNT
	.align		4
        /*002c*/ 	.byte	0x03, 0x1b
        /*002e*/ 	.short	0x00ff


	//----- nvinfo : EIATTR_MERCURY_ISA_VERSION
	.align		4
        /*0030*/ 	.byte	0x03, 0x5f
        /*0032*/ 	.short	0x0101


	//----- nvinfo : EIATTR_VRC_CTA_INIT_COUNT
	.align		4
        /*0034*/ 	.byte	0x02, 0x4a
	.zero		1
	.zero		1


	//----- nvinfo : EIATTR_EXIT_INSTR_OFFSETS
	.align		4
        /*0038*/ 	.byte	0x04, 0x1c
        /*003a*/ 	.short	(.L_637 - .L_636)


	//   ....[0]....
.L_636:
        /*003c*/ 	.word	0x00000070


	//----- nvinfo : EIATTR_CBANK_PARAM_SIZE
	.align		4
.L_637:
        /*0040*/ 	.byte	0x03, 0x19
        /*0042*/ 	.short	0x000c


	//----- nvinfo : EIATTR_PARAM_CBANK
	.align		4
        /*0044*/ 	.byte	0x04, 0x0a
        /*0046*/ 	.short	(.L_639 - .L_638)
	.align		4
.L_638:
        /*0048*/ 	.word	index@(.nv.constant0._Z15int2bfloat16_ruPfi)
        /*004c*/ 	.short	0x0380
        /*004e*/ 	.short	0x000c


	//----- nvinfo : EIATTR_SW_WAR
	.align		4
.L_639:
        /*0050*/ 	.byte	0x04, 0x36
        /*0052*/ 	.short	(.L_641 - .L_640)
.L_640:
        /*0054*/ 	.word	0x00000008
.L_641:


//--------------------- .nv.info._Z15int2bfloat16_rnPfi --------------------------
	.section	.nv.info._Z15int2bfloat16_rnPfi,"",@"SHT_CUDA_INFO"
	.sectionflags	@""
	.align	4


	//----- nvinfo : EIATTR_CUDA_API_VERSION
	.align		4
        /*0000*/ 	.byte	0x04, 0x37
        /*0002*/ 	.short	(.L_643 - .L_642)
.L_642:
        /*0004*/ 	.word	0x00000082


	//----- nvinfo : EIATTR_KPARAM_INFO
	.align		4
.L_643:
        /*0008*/ 	.byte	0x04, 0x17
        /*000a*/ 	.short	(.L_645 - .L_644)
.L_644:
        /*000c*/ 	.word	0x00000000
        /*0010*/ 	.short	0x0001
        /*0012*/ 	.short	0x0008
        /*0014*/ 	.byte	0x00, 0xf0, 0x11, 0x00


	//----- nvinfo : EIATTR_KPARAM_INFO
	.align		4
.L_645:
        /*0018*/ 	.byte	0x04, 0x17
        /*001a*/ 	.short	(.L_647 - .L_646)
.L_646:
        /*001c*/ 	.word	0x00000000
        /*0020*/ 	.short	0x0000
        /*0022*/ 	.short	0x0000
        /*0024*/ 	.byte	0x00, 0xf5, 0x21, 0x00


	//----- nvinfo : EIATTR_SPARSE_MMA_MASK
	.align		4
.L_647:
        /*0028*/ 	.byte	0x03, 0x50
        /*002a*/ 	.short	0x0000


	//----- nvinfo : EIATTR_MAXREG_COUNT
	.align		4
        /*002c*/ 	.byte	0x03, 0x1b
        /*002e*/ 	.short	0x00ff


	//----- nvinfo : EIATTR_MERCURY_ISA_VERSION
	.align		4
        /*0030*/ 	.byte	0x03, 0x5f
        /*0032*/ 	.short	0x0101


	//----- nvinfo : EIATTR_VRC_CTA_INIT_COUNT
	.align		4
        /*0034*/ 	.byte	0x02, 0x4a
	.zero		1
	.zero		1


	//----- nvinfo : EIATTR_EXIT_INSTR_OFFSETS
	.align		4
        /*0038*/ 	.byte	0x04, 0x1c
        /*003a*/ 	.short	(.L_649 - .L_648)


	//   ....[0]....
.L_648:
        /*003c*/ 	.word	0x00000070


	//----- nvinfo : EIATTR_CBANK_PARAM_SIZE
	.align		4
.L_649:
        /*0040*/ 	.byte	0x03, 0x19
        /*0042*/ 	.short	0x000c


	//----- nvinfo : EIATTR_PARAM_CBANK
	.align		4
        /*0044*/ 	.byte	0x04, 0x0a
        /*0046*/ 	.short	(.L_651 - .L_650)
	.align		4
.L_650:
        /*0048*/ 	.word	index@(.nv.constant0._Z15int2bfloat16_rnPfi)
        /*004c*/ 	.short	0x0380
        /*004e*/ 	.short	0x000c


	//----- nvinfo : EIATTR_SW_WAR
	.align		4
.L_651:
        /*0050*/ 	.byte	0x04, 0x36
        /*0052*/ 	.short	(.L_653 - .L_652)
.L_652:
        /*0054*/ 	.word	0x00000008
.L_653:


//--------------------- .nv.info._Z15int2bfloat16_rdPfi --------------------------
	.section	.nv.info._Z15int2bfloat16_rdPfi,"",@"SHT_CUDA_INFO"
	.sectionflags	@""
	.align	4


	//----- nvinfo : EIATTR_CUDA_API_VERSION
	.align		4
        /*0000*/ 	.byte	0x04, 0x37
        /*0002*/ 	.short	(.L_655 - .L_654)
.L_654:
        /*0004*/ 	.word	0x00000082


	//----- nvinfo : EIATTR_KPARAM_INFO
	.align		4
.L_655:
        /*0008*/ 	.byte	0x04, 0x17
        /*000a*/ 	.short	(.L_657 - .L_656)
.L_656:
        /*000c*/ 	.word	0x00000000
        /*0010*/ 	.short	0x0001
        /*0012*/ 	.short	0x0008
        /*0014*/ 	.byte	0x00, 0xf0, 0x11, 0x00


	//----- nvinfo : EIATTR_KPARAM_INFO
	.align		4
.L_657:
        /*0018*/ 	.byte	0x04, 0x17
        /*001a*/ 	.short	(.L_659 - .L_658)
.L_658:
        /*001c*/ 	.word	0x00000000
        /*0020*/ 	.short	0x0000
        /*0022*/ 	.short	0x0000
        /*0024*/ 	.byte	0x00, 0xf5, 0x21, 0x00


	//----- nvinfo : EIATTR_SPARSE_MMA_MASK
	.align		4
.L_659:
        /*0028*/ 	.byte	0x03, 0x50
        /*002a*/ 	.short	0x0000


	//----- nvinfo : EIATTR_MAXREG_COUNT
	.align		4
        /*002c*/ 	.byte	0x03, 0x1b
        /*002e*/ 	.short	0x00ff


	//----- nvinfo : EIATTR_MERCURY_ISA_VERSION
	.align		4
        /*0030*/ 	.byte	0x03, 0x5f
        /*0032*/ 	.short	0x0101


	//----- nvinfo : EIATTR_VRC_CTA_INIT_COUNT
	.align		4
        /*0034*/ 	.byte	0x02, 0x4a
	.zero		1
	.zero		1


	//----- nvinfo : EIATTR_EXIT_INSTR_OFFSETS
	.align		4
        /*0038*/ 	.byte	0x04, 0x1c
        /*003a*/ 	.short	(.L_661 - .L_660)


	//   ....[0]....
.L_660:
        /*003c*/ 	.word	0x00000070


	//----- nvinfo : EIATTR_CBANK_PARAM_SIZE
	.align		4
.L_661:
        /*0040*/ 	.byte	0x03, 0x19
        /*0042*/ 	.short	0x000c


	//----- nvinfo : EIATTR_PARAM_CBANK
	.align		4
        /*0044*/ 	.byte	0x04, 0x0a
        /*0046*/ 	.short	(.L_663 - .L_662)
	.align		4
.L_662:
        /*0048*/ 	.word	index@(.nv.constant0._Z15int2bfloat16_rdPfi)
        /*004c*/ 	.short	0x0380
        /*004e*/ 	.short	0x000c


	//----- nvinfo : EIATTR_SW_WAR
	.align		4
.L_663:
        /*0050*/ 	.byte	0x04, 0x36
        /*0052*/ 	.short	(.L_665 - .L_664)
.L_664:
        /*0054*/ 	.word	0x00000008
.L_665:


//--------------------- .nv.info._Z17float2bfloat16_rzPff --------------------------
	.section	.nv.info._Z17float2bfloat16_rzPff,"",@"SHT_CUDA_INFO"
	.sectionflags	@""
	.align	4


	//----- nvinfo : EIATTR_CUDA_API_VERSION
	.align		4
        /*0000*/ 	.byte	0x04, 0x37
        /*0002*/ 	.short	(.L_667 - .L_666)
.L_666:
        /*0004*/ 	.word	0x00000082


	//----- nvinfo : EIATTR_KPARAM_INFO
	.align		4
.L_667:
        /*0008*/ 	.byte	0x04, 0x17
        /*000a*/ 	.short	(.L_669 - .L_668)
.L_668:
        /*000c*/ 	.word	0x00000000
        /*0010*/ 	.short	0x0001
        /*0012*/ 	.short	0x0008
        /*0014*/ 	.byte	0x00, 0xf0, 0x11, 0x00


	//----- nvinfo : EIATTR_KPARAM_INFO
	.align		4
.L_669:
        /*0018*/ 	.byte	0x04, 0x17
        /*001a*/ 	.short	(.L_671 - .L_670)
.L_670:
        /*001c*/ 	.word	0x00000000
        /*0020*/ 	.short	0x0000
        /*0022*/ 	.short	0x0000
        /*0024*/ 	.byte	0x00, 0xf5, 0x21, 0x00


	//----- nvinfo : EIATTR_SPARSE_MMA_MASK
	.align		4
.L_671:
        /*0028*/ 	.byte	0x03, 0x50
        /*002a*/ 	.short	0x0000


	//----- nvinfo : EIATTR_MAXREG_COUNT
	.align		4
        /*002c*/ 	.byte	0x03, 0x1b
        /*002e*/ 	.short	0x00ff


	//----- nvinfo : EIATTR_MERCURY_ISA_VERSION
	.align		4
        /*0030*/ 	.byte	0x03, 0x5f
        /*0032*/ 	.short	0x0101


	//----- nvinfo : EIATTR_VRC_CTA_INIT_COUNT
	.align		4
        /*0034*/ 	.byte	0x02, 0x4a
	.zero		1
	.zero		1


	//----- nvinfo : EIATTR_EXIT_INSTR_OFFSETS
	.align		4
        /*0038*/ 	.byte	0x04, 0x1c
        /*003a*/ 	.short	(.L_673 - .L_672)


	//   ....[0]....
.L_672:
        /*003c*/ 	.word	0x00000070


	//----- nvinfo : EIATTR_CBANK_PARAM_SIZE
	.align		4
.L_673:
        /*0040*/ 	.byte	0x03, 0x19
        /*0042*/ 	.short	0x000c


	//----- nvinfo : EIATTR_PARAM_CBANK
	.align		4
        /*0044*/ 	.byte	0x04, 0x0a
        /*0046*/ 	.short	(.L_675 - .L_674)
	.align		4
.L_674:
        /*0048*/ 	.word	index@(.nv.constant0._Z17float2bfloat16_rzPff)
        /*004c*/ 	.short	0x0380
        /*004e*/ 	.short	0x000c


	//----- nvinfo : EIATTR_SW_WAR
	.align		4
.L_675:
        /*0050*/ 	.byte	0x04, 0x36
        /*0052*/ 	.short	(.L_677 - .L_676)
.L_676:
        /*0054*/ 	.word	0x00000008
.L_677:


//--------------------- .nv.info._Z17float2bfloat16_ruPff --------------------------
	.section	.nv.info._Z17float2bfloat16_ruPff,"",@"SHT_CUDA_INFO"
	.sectionflags	@""
	.align	4


	//----- nvinfo : EIATTR_CUDA_API_VERSION
	.align		4
        /*0000*/ 	.byte	0x04, 0x37
        /*0002*/ 	.short	(.L_679 - .L_678)
.L_678:
        /*0004*/ 	.word	0x00000082


	//----- nvinfo : EIATTR_KPARAM_INFO
	.align		4
.L_679:
        /*0008*/ 	.byte	0x04, 0x17
        /*000a*/ 	.short	(.L_681 - .L_680)
.L_680:
        /*000c*/ 	.word	0x00000000
        /*0010*/ 	.short	0x0001
        /*0012*/ 	.short	0x0008
        /*0014*/ 	.byte	0x00, 0xf0, 0x11, 0x00


	//----- nvinfo : EIATTR_KPARAM_INFO
	.align		4
.L_681:
        /*0018*/ 	.byte	0x04, 0x17
        /*001a*/ 	.short	(.L_683 - .L_682)
.L_682:
        /*001c*/ 	.word	0x00000000
        /*0020*/ 	.short	0x0000
        /*0022*/ 	.short	0x0000
        /*0024*/ 	.byte	0x00, 0xf5, 0x21, 0x00


	//----- nvinfo : EIATTR_SPARSE_MMA_MASK
	.align		4
.L_683:
        /*0028*/ 	.byte	0x03, 0x50
        /*002a*/ 	.short	0x0000


	//----- nvinfo : EIATTR_MAXREG_COUNT
	.align		4
        /*002c*/ 	.byte	0x03, 0x1b
        /*002e*/ 	.short	0x00ff


	//----- nvinfo : EIATTR_MERCURY_ISA_VERSION
	.align		4
        /*0030*/ 	.byte	0x03, 0x5f
        /*0032*/ 	.short	0x0101


	//----- nvinfo : EIATTR_VRC_CTA_INIT_COUNT
	.align		4
        /*0034*/ 	.byte	0x02, 0x4a
	.zero		1
	.zero		1


	//----- nvinfo : EIATTR_EXIT_INSTR_OFFSETS
	.align		4
        /*0038*/ 	.byte	0x04, 0x1c
        /*003a*/ 	.short	(.L_685 - .L_684)


	//   ....[0]....
.L_684:
        /*003c*/ 	.word	0x00000070


	//----- nvinfo : EIATTR_CBANK_PARAM_SIZE
	.align		4
.L_685:
        /*0040*/ 	.byte	0x03, 0x19
        /*0042*/ 	.short	0x000c


	//----- nvinfo : EIATTR_PARAM_CBANK
	.align		4
        /*0044*/ 	.byte	0x04, 0x0a
        /*0046*/ 	.short	(.L_687 - .L_686)
	.align		4
.L_686:
        /*0048*/ 	.word	index@(.nv.constant0._Z17float2bfloat16_ruPff)
        /*004c*/ 	.short	0x0380
        /*004e*/ 	.short	0x000c


	//----- nvinfo : EIATTR_SW_WAR
	.align		4
.L_687:
        /*0050*/ 	.byte	0x04, 0x36
        /*0052*/ 	.short	(.L_689 - .L_688)
.L_688:
        /*0054*/ 	.word	0x00000008
.L_689:


//--------------------- .nv.info._Z17float2bfloat16_rnPff --------------------------
	.section	.nv.info._Z17float2bfloat16_rnPff,"",@"SHT_CUDA_INFO"
	.sectionflags	@""
	.align	4


	//----- nvinfo : EIATTR_CUDA_API_VERSION
	.align		4
        /*0000*/ 	.byte	0x04, 0x37
        /*0002*/ 	.short	(.L_691 - .L_690)
.L_690:
        /*0004*/ 	.word	0x00000082


	//----- nvinfo : EIATTR_KPARAM_INFO
	.align		4
.L_691:
        /*0008*/ 	.byte	0x04, 0x17
        /*000a*/ 	.short	(.L_693 - .L_692)
.L_692:
        /*000c*/ 	.word	0x00000000
        /*0010*/ 	.short	0x0001
        /*0012*/ 	.short	0x0008
        /*0014*/ 	.byte	0x00, 0xf0, 0x11, 0x00


	//----- nvinfo : EIATTR_KPARAM_INFO
	.align		4
.L_693:
        /*0018*/ 	.byte	0x04, 0x17
        /*001a*/ 	.short	(.L_695 - .L_694)
.L_694:
        /*001c*/ 	.word	0x00000000
        /*0020*/ 	.short	0x0000
        /*0022*/ 	.short	0x0000
        /*0024*/ 	.byte	0x00, 0xf5, 0x21, 0x00


	//----- nvinfo : EIATTR_SPARSE_MMA_MASK
	.align		4
.L_695:
        /*0028*/ 	.byte	0x03, 0x50
        /*002a*/ 	.short	0x0000


	//----- nvinfo : EIATTR_MAXREG_COUNT
	.align		4
        /*002c*/ 	.byte	0x03, 0x1b
        /*002e*/ 	.short	0x00ff


	//----- nvinfo : EIATTR_MERCURY_ISA_VERSION
	.align		4
        /*0030*/ 	.byte	0x03, 0x5f
        /*0032*/ 	.short	0x0101


	//----- nvinfo : EIATTR_VRC_CTA_INIT_COUNT
	.align		4
        /*0034*/ 	.byte	0x02, 0x4a
	.zero		1
	.zero		1


	//----- nvinfo : EIATTR_EXIT_INSTR_OFFSETS
	.align		4
        /*0038*/ 	.byte	0x04, 0x1c
        /*003a*/ 	.short	(.L_697 - .L_696)


	//   ....[0]....
.L_696:
        /*003c*/ 	.word	0x00000070


	//----- nvinfo : EIATTR_CBANK_PARAM_SIZE
	.align		4
.L_697:
        /*0040*/ 	.byte	0x03, 0x19
        /*0042*/ 	.short	0x000c


	//----- nvinfo : EIATTR_PARAM_CBANK
	.align		4
        /*0044*/ 	.byte	0x04, 0x0a
        /*0046*/ 	.short	(.L_699 - .L_698)
	.align		4
.L_698:
        /*0048*/ 	.word	index@(.nv.constant0._Z17float2bfloat16_rnPff)
        /*004c*/ 	.short	0x0380
        /*004e*/ 	.short	0x000c


	//----- nvinfo : EIATTR_SW_WAR
	.align		4
.L_699:
        /*0050*/ 	.byte	0x04, 0x36
        /*0052*/ 	.short	(.L_701 - .L_700)
.L_700:
        /*0054*/ 	.word	0x00000008
.L_701:


//--------------------- .nv.info._Z17float2bfloat16_rdPff --------------------------
	.section	.nv.info._Z17float2bfloat16_rdPff,"",@"SHT_CUDA_INFO"
	.sectionflags	@""
	.align	4


	//----- nvinfo : EIATTR_CUDA_API_VERSION
	.align		4
        /*0000*/ 	.byte	0x04, 0x37
        /*0002*/ 	.short	(.L_703 - .L_702)
.L_702:
        /*0004*/ 	.word	0x00000082


	//----- nvinfo : EIATTR_KPARAM_INFO
	.align		4
.L_703:
        /*0008*/ 	.byte	0x04, 0x17
        /*000a*/ 	.short	(.L_705 - .L_704)
.L_704:
        /*000c*/ 	.word	0x00000000
        /*0010*/ 	.short	0x0001
        /*0012*/ 	.short	0x0008
        /*0014*/ 	.byte	0x00, 0xf0, 0x11, 0x00


	//----- nvinfo : EIATTR_KPARAM_INFO
	.align		4
.L_705:
        /*0018*/ 	.byte	0x04, 0x17
        /*001a*/ 	.short	(.L_707 - .L_706)
.L_706:
        /*001c*/ 	.word	0x00000000
        /*0020*/ 	.short	0x0000
        /*0022*/ 	.short	0x0000
        /*0024*/ 	.byte	0x00, 0xf5, 0x21, 0x00


	//----- nvinfo : EIATTR_SPARSE_MMA_MASK
	.align		4
.L_707:
        /*0028*/ 	.byte	0x03, 0x50
        /*002a*/ 	.short	0x0000


	//----- nvinfo : EIATTR_MAXREG_COUNT
	.align		4
        /*002c*/ 	.byte	0x03, 0x1b
        /*002e*/ 	.short	0x00ff


	//----- nvinfo : EIATTR_MERCURY_ISA_VERSION
	.align		4
        /*0030*/ 	.byte	0x03, 0x5f
        /*0032*/ 	.short	0x0101


	//----- nvinfo : EIATTR_VRC_CTA_INIT_COUNT
	.align		4
        /*0034*/ 	.byte	0x02, 0x4a
	.zero		1
	.zero		1


	//----- nvinfo : EIATTR_EXIT_INSTR_OFFSETS
	.align		4
        /*0038*/ 	.byte	0x04, 0x1c
        /*003a*/ 	.short	(.L_709 - .L_708)


	//   ....[0]....
.L_708:
        /*003c*/ 	.word	0x00000070


	//----- nvinfo : EIATTR_CBANK_PARAM_SIZE
	.align		4
.L_709:
        /*0040*/ 	.byte	0x03, 0x19
        /*0042*/ 	.short	0x000c


	//----- nvinfo : EIATTR_PARAM_CBANK
	.align		4
        /*0044*/ 	.byte	0x04, 0x0a
        /*0046*/ 	.short	(.L_711 - .L_710)
	.align		4
.L_710:
        /*0048*/ 	.word	index@(.nv.constant0._Z17float2bfloat16_rdPff)
        /*004c*/ 	.short	0x0380
        /*004e*/ 	.short	0x000c


	//----- nvinfo : EIATTR_SW_WAR
	.align		4
.L_711:
        /*0050*/ 	.byte	0x04, 0x36
        /*0052*/ 	.short	(.L_713 - .L_712)
.L_712:
        /*0054*/ 	.word	0x00000008
.L_713:


//--------------------- .nv.info._Z14float2bfloat16Pff --------------------------
	.section	.nv.info._Z14float2bfloat16Pff,"",@"SHT_CUDA_INFO"
	.sectionflags	@""
	.align	4


	//----- nvinfo : EIATTR_CUDA_API_VERSION
	.align		4
        /*0000*/ 	.byte	0x04, 0x37
        /*0002*/ 	.short	(.L_715 - .L_714)
.L_714:
        /*0004*/ 	.word	0x00000082


	//----- nvinfo : EIATTR_KPARAM_INFO
	.align		4
.L_715:
        /*0008*/ 	.byte	0x04, 0x17
        /*000a*/ 	.short	(.L_717 - .L_716)
.L_716:
        /*000c*/ 	.word	0x00000000
        /*0010*/ 	.short	0x0001
        /*0012*/ 	.short	0x0008
        /*0014*/ 	.byte	0x00, 0xf0, 0x11, 0x00


	//----- nvinfo : EIATTR_KPARAM_INFO
	.align		4
.L_717:
        /*0018*/ 	.byte	0x04, 0x17
        /*001a*/ 	.short	(.L_719 - .L_718)
.L_718:
        /*001c*/ 	.word	0x00000000
        /*0020*/ 	.short	0x0000
        /*0022*/ 	.short	0x0000
        /*0024*/ 	.byte	0x00, 0xf5, 0x21, 0x00


	//----- nvinfo : EIATTR_SPARSE_MMA_MASK
	.align		4
.L_719:
        /*0028*/ 	.byte	0x03, 0x50
        /*002a*/ 	.short	0x0000


	//----- nvinfo : EIATTR_MAXREG_COUNT
	.align		4
        /*002c*/ 	.byte	0x03, 0x1b
        /*002e*/ 	.short	0x00ff


	//----- nvinfo : EIATTR_MERCURY_ISA_VERSION
	.align		4
        /*0030*/ 	.byte	0x03, 0x5f
        /*0032*/ 	.short	0x0101


	//----- nvinfo : EIATTR_VRC_CTA_INIT_COUNT
	.align		4
        /*0034*/ 	.byte	0x02, 0x4a
	.zero		1
	.zero		1


	//----- nvinfo : EIATTR_EXIT_INSTR_OFFSETS
	.align		4
        /*0038*/ 	.byte	0x04, 0x1c
        /*003a*/ 	.short	(.L_721 - .L_720)


	//   ....[0]....
.L_720:
        /*003c*/ 	.word	0x00000070


	//----- nvinfo : EIATTR_CBANK_PARAM_SIZE
	.align		4
.L_721:
        /*0040*/ 	.byte	0x03, 0x19
        /*0042*/ 	.short	0x000c


	//----- nvinfo : EIATTR_PARAM_CBANK
	.align		4
        /*0044*/ 	.byte	0x04, 0x0a
        /*0046*/ 	.short	(.L_723 - .L_722)
	.align		4
.L_722:
        /*0048*/ 	.word	index@(.nv.constant0._Z14float2bfloat16Pff)
        /*004c*/ 	.short	0x0380
        /*004e*/ 	.short	0x000c


	//----- nvinfo : EIATTR_SW_WAR
	.align		4
.L_723:
        /*0050*/ 	.byte	0x04, 0x36
        /*0052*/ 	.short	(.L_725 - .L_724)
.L_724:
        /*0054*/ 	.word	0x00000008
.L_725:


//--------------------- .nv.info._Z18bfloat16_as_ushortPt13__nv_bfloat16 --------------------------
	.section	.nv.info._Z18bfloat16_as_ushortPt13__nv_bfloat16,"",@"SHT_CUDA_INFO"
	.sectionflags	@""
	.align	4


	//----- nvinfo : EIATTR_CUDA_API_VERSION
	.align		4
        /*0000*/ 	.byte	0x04, 0x37
        /*0002*/ 	.short	(.L_727 - .L_726)
.L_726:
        /*0004*/ 	.word	0x00000082


	//----- nvinfo : EIATTR_KPARAM_INFO
	.align		4
.L_727:
        /*0008*/ 	.byte	0x04, 0x17
        /*000a*/ 	.short	(.L_729 - .L_728)
.L_728:
        /*000c*/ 	.word	0x00000000
        /*0010*/ 	.short	0x0001
        /*0012*/ 	.short	0x0008
        /*0014*/ 	.byte	0x00, 0xf0, 0x09, 0x00


	//----- nvinfo : EIATTR_KPARAM_INFO
	.align		4
.L_729:
        /*0018*/ 	.byte	0x04, 0x17
        /*001a*/ 	.short	(.L_731 - .L_730)
.L_730:
        /*001c*/ 	.word	0x00000000
        /*0020*/ 	.short	0x0000
        /*0022*/ 	.short	0x0000
        /*0024*/ 	.byte	0x00, 0xf5, 0x21, 0x00


	//----- nvinfo : EIATTR_SPARSE_MMA_MASK
	.align		4
.L_731:
        /*0028*/ 	.byte	0x03, 0x50
        /*002a*/ 	.short	0x0000


	//----- nvinfo : EIATTR_MAXREG_COUNT
	.align		4
        /*002c*/ 	.byte	0x03, 0x1b
        /*002e*/ 	.short	0x00ff


	//----- nvinfo : EIATTR_MERCURY_ISA_VERSION
	.align		4
        /*0030*/ 	.byte	0x03, 0x5f
        /*0032*/ 	.short	0x0101


	//----- nvinfo : EIATTR_VRC_CTA_INIT_COUNT
	.align		4
        /*0034*/ 	.byte	0x02, 0x4a
	.zero		1
	.zero		1


	//----- nvinfo : EIATTR_EXIT_INSTR_OFFSETS
	.align		4
        /*0038*/ 	.byte	0x04, 0x1c
        /*003a*/ 	.short	(.L_733 - .L_732)


	//   ....[0]....
.L_732:
        /*003c*/ 	.word	0x00000050


	//----- nvinfo : EIATTR_CBANK_PARAM_SIZE
	.align		4
.L_733:
        /*0040*/ 	.byte	0x03, 0x19
        /*0042*/ 	.short	0x000a


	//----- nvinfo : EIATTR_PARAM_CBANK
	.align		4
        /*0044*/ 	.byte	0x04, 0x0a
        /*0046*/ 	.short	(.L_735 - .L_734)
	.align		4
.L_734:
        /*0048*/ 	.word	index@(.nv.constant0._Z18bfloat16_as_ushortPt13__nv_bfloat16)
        /*004c*/ 	.short	0x0380
        /*004e*/ 	.short	0x000a


	//----- nvinfo : EIATTR_SW_WAR
	.align		4
.L_735:
        /*0050*/ 	.byte	0x04, 0x36
        /*0052*/ 	.short	(.L_737 - .L_736)
.L_736:
        /*0054*/ 	.word	0x00000008
.L_737:


//--------------------- .nv.info._Z17bfloat16_as_shortPs13__nv_bfloat16 --------------------------
	.section	.nv.info._Z17bfloat16_as_shortPs13__nv_bfloat16,"",@"SHT_CUDA_INFO"
	.sectionflags	@""
	.align	4


	//----- nvinfo : EIATTR_CUDA_API_VERSION
	.align		4
        /*0000*/ 	.byte	0x04, 0x37
        /*0002*/ 	.short	(.L_739 - .L_738)
.L_738:
        /*0004*/ 	.word	0x00000082


	//----- nvinfo : EIATTR_KPARAM_INFO
	.align		4
.L_739:
        /*0008*/ 	.byte	0x04, 0x17
        /*000a*/ 	.short	(.L_741 - .L_740)
.L_740:
        /*000c*/ 	.word	0x00000000
        /*0010*/ 	.short	0x0001
        /*0012*/ 	.short	0x0008
        /*0014*/ 	.byte	0x00, 0xf0, 0x09, 0x00


	//----- nvinfo : EIATTR_KPARAM_INFO
	.align		4
.L_741:
        /*0018*/ 	.byte	0x04, 0x17
        /*001a*/ 	.short	(.L_743 - .L_742)
.L_742:
        /*001c*/ 	.word	0x00000000
        /*0020*/ 	.short	0x0000
        /*0022*/ 	.short	0x0000
        /*0024*/ 	.byte	0x00, 0xf5, 0x21, 0x00


	//----- nvinfo : EIATTR_SPARSE_MMA_MASK
	.align		4
.L_743:
        /*0028*/ 	.byte	0x03, 0x50
        /*002a*/ 	.short	0x0000


	//----- nvinfo : EIATTR_MAXREG_COUNT
	.align		4
        /*002c*/ 	.byte	0x03, 0x1b
        /*002e*/ 	.short	0x00ff


	//----- nvinfo : EIATTR_MERCURY_ISA_VERSION
	.align		4
        /*0030*/ 	.byte	0x03, 0x5f
        /*0032*/ 	.short	0x0101


	//----- nvinfo : EIATTR_VRC_CTA_INIT_COUNT
	.align		4
        /*0034*/ 	.byte	0x02, 0x4a
	.zero		1
	.zero		1


	//----- nvinfo : EIATTR_EXIT_INSTR_OFFSETS
	.align		4
        /*0038*/ 	.byte	0x04, 0x1c
        /*003a*/ 	.short	(.L_745 - .L_744)


	//   ....[0]....
.L_744:
        /*003c*/ 	.word	0x00000050


	//----- nvinfo : EIATTR_CBANK_PARAM_SIZE
	.align		4
.L_745:
        /*0040*/ 	.byte	0x03, 0x19
        /*0042*/ 	.short	0x000a


	//----- nvinfo : EIATTR_PARAM_CBANK
	.align		4
        /*0044*/ 	.byte	0x04, 0x0a
        /*0046*/ 	.short	(.L_747 - .L_746)
	.align		4
.L_746:
        /*0048*/ 	.word	index@(.nv.constant0._Z17bfloat16_as_shortPs13__nv_bfloat16)
        /*004c*/ 	.short	0x0380
        /*004e*/ 	.short	0x000a


	//----- nvinfo : EIATTR_SW_WAR
	.align		4
.L_747:
        /*0050*/ 	.byte	0x04, 0x36
        /*0052*/ 	.short	(.L_749 - .L_748)
.L_748:
        /*0054*/ 	.word	0x00000008
.L_749:


//--------------------- .nv.info._Z18bfloat162ushort_rzPt13__nv_bfloat16 --------------------------
	.section	.nv.info._Z18bfloat162ushort_rzPt13__nv_bfloat16,"",@"SHT_CUDA_INFO"
	.sectionflags	@""
	.align	4


	//----- nvinfo : EIATTR_CUDA_API_VERSION
	.align		4
        /*0000*/ 	.byte	0x04, 0x37
        /*0002*/ 	.short	(.L_751 - .L_750)
.L_750:
        /*0004*/ 	.word	0x00000082


	//----- nvinfo : EIATTR_KPARAM_INFO
	.align		4
.L_751:
        /*0008*/ 	.byte	0x04, 0x17
        /*000a*/ 	.short	(.L_753 - .L_752)
.L_752:
        /*000c*/ 	.word	0x00000000
        /*0010*/ 	.short	0x0001
        /*0012*/ 	.short	0x0008
        /*0014*/ 	.byte	0x00, 0xf0, 0x09, 0x00


	//----- nvinfo : EIATTR_KPARAM_INFO
	.align		4
.L_753:
        /*0018*/ 	.byte	0x04, 0x17
        /*001a*/ 	.short	(.L_755 - .L_754)
.L_754:
        /*001c*/ 	.word	0x00000000
        /*0020*/ 	.short	0x0000
        /*0022*/ 	.short	0x0000
        /*0024*/ 	.byte	0x00, 0xf5, 0x21, 0x00


	//----- nvinfo : EIATTR_SPARSE_MMA_MASK
	.align		4
.L_755:
        /*0028*/ 	.byte	0x03, 0x50
        /*002a*/ 	.short	0x0000


	//----- nvinfo : EIATTR_MAXREG_COUNT
	.align		4
        /*002c*/ 	.byte	0x03, 0x1b
        /*002e*/ 	.short	0x00ff


	//----- nvinfo : EIATTR_MERCURY_ISA_VERSION
	.align		4
        /*0030*/ 	.byte	0x03, 0x5f
        /*0032*/ 	.short	0x0101


	//----- nvinfo : EIATTR_VRC_CTA_INIT_COUNT
	.align		4
        /*0034*/ 	.byte	0x02, 0x4a
	.zero		1
	.zero		1


	//----- nvinfo : EIATTR_EXIT_INSTR_OFFSETS
	.align		4
        /*0038*/ 	.byte	0x04, 0x1c
        /*003a*/ 	.short	(.L_757 - .L_756)


	//   ....[0]....
.L_756:
        /*003c*/ 	.word	0x00000060


	//----- nvinfo : EIATTR_CBANK_PARAM_SIZE
	.align		4
.L_757:
        /*0040*/ 	.byte	0x03, 0x19
        /*0042*/ 	.short	0x000a


	//----- nvinfo : EIATTR_PARAM_CBANK
	.align		4
        /*0044*/ 	.byte	0x04, 0x0a
        /*0046*/ 	.short	(.L_759 - .L_758)
	.align		4
.L_758:
        /*0048*/ 	.word	index@(.nv.constant0._Z18bfloat162ushort_rzPt13__nv_bfloat16)
        /*004c*/ 	.short	0x0380
        /*004e*/ 	.short	0x000a


	//----- nvinfo : EIATTR_SW_WAR
	.align		4
.L_759:
        /*0050*/ 	.byte	0x04, 0x36
        /*0052*/ 	.short	(.L_761 - .L_760)
.L_760:
        /*0054*/ 	.word	0x00000008
.L_761:


//--------------------- .nv.info._Z18bfloat162ushort_ruPt13__nv_bfloat16 --------------------------
	.section	.nv.info._Z18bfloat162ushort_ruPt13__nv_bfloat16,"",@"SHT_CUDA_INFO"
	.sectionflags	@""
	.align	4


	//----- nvinfo : EIATTR_CUDA_API_VERSION
	.align		4
        /*0000*/ 	.byte	0x04, 0x37
        /*0002*/ 	.short	(.L_763 - .L_762)
.L_762:
        /*0004*/ 	.word	0x00000082


	//----- nvinfo : EIATTR_KPARAM_INFO
	.align		4
.L_763:
        /*0008*/ 	.byte	0x04, 0x17
        /*000a*/ 	.short	(.L_765 - .L_764)
.L_764:
        /*000c*/ 	.word	0x00000000
        /*0010*/ 	.short	0x0001
        /*0012*/ 	.short	0x0008
        /*0014*/ 	.byte	0x00, 0xf0, 0x09, 0x00


	//----- nvinfo : EIATTR_KPARAM_INFO
	.align		4
.L_765:
        /*0018*/ 	.byte	0x04, 0x17
        /*001a*/ 	.short	(.L_767 - .L_766)
.L_766:
        /*001c*/ 	.word	0x00000000
        /*0020*/ 	.short	0x0000
        /*0022*/ 	.short	0x0000
        /*0024*/ 	.byte	0x00, 0xf5, 0x21, 0x00


	//----- nvinfo : EIATTR_SPARSE_MMA_MASK
	.align		4
.L_767:
        /*0028*/ 	.byte	0x03, 0x50
        /*002a*/ 	.short	0x0000


	//----- nvinfo : EIATTR_MAXREG_COUNT
	.align		4
        /*002c*/ 	.byte	0x03, 0x1b
        /*002e*/ 	.short	0x00ff


	//----- nvinfo : EIATTR_MERCURY_ISA_VERSION
	.align		4
        /*0030*/ 	.byte	0x03, 0x5f
        /*0032*/ 	.short	0x0101


	//----- nvinfo : EIATTR_VRC_CTA_INIT_COUNT
	.align		4
        /*0034*/ 	.byte	0x02, 0x4a
	.zero		1
	.zero		1


	//----- nvinfo : EIATTR_EXIT_INSTR_OFFSETS
	.align		4
        /*0038*/ 	.byte	0x04, 0x1c
        /*003a*/ 	.short	(.L_769 - .L_768)


	//   ....[0]....
.L_768:
        /*003c*/ 	.word	0x00000060


	//----- nvinfo : EIATTR_CBANK_PARAM_SIZE
	.align		4
.L_769:
        /*0040*/ 	.byte	0x03, 0x19
        /*0042*/ 	.short	0x000a


	//----- nvinfo : EIATTR_PARAM_CBANK
	.align		4
        /*0044*/ 	.byte	0x04, 0x0a
        /*0046*/ 	.short	(.L_771 - .L_770)
	.align		4
.L_770:
        /*0048*/ 	.word	index@(.nv.constant0._Z18bfloat162ushort_ruPt13__nv_bfloat16)
        /*004c*/ 	.short	0x0380
        /*004e*/ 	.short	0x000a


	//----- nvinfo : EIATTR_SW_WAR
	.align		4
.L_771:
        /*0050*/ 	.byte	0x04, 0x36
        /*0052*/ 	.short	(.L_773 - .L_772)
.L_772:
        /*0054*/ 	.word	0x00000008
.L_773:


//--------------------- .nv.info._Z18bfloat162ushort_rnPt13__nv_bfloat16 --------------------------
	.section	.nv.info._Z18bfloat162ushort_rnPt13__nv_bfloat16,"",@"SHT_CUDA_INFO"
	.sectionflags	@""
	.align	4


	//----- nvinfo : EIATTR_CUDA_API_VERSION
	.align		4
        /*0000*/ 	.byte	0x04, 0x37
        /*0002*/ 	.short	(.L_775 - .L_774)
.L_774:
        /*0004*/ 	.word	0x00000082


	//----- nvinfo : EIATTR_KPARAM_INFO
	.align		4
.L_775:
        /*0008*/ 	.byte	0x04, 0x17
        /*000a*/ 	.short	(.L_777 - .L_776)
.L_776:
        /*000c*/ 	.word	0x00000000
        /*0010*/ 	.short	0x0001
        /*0012*/ 	.short	0x0008
        /*0014*/ 	.byte	0x00, 0xf0, 0x09, 0x00


	//----- nvinfo : EIATTR_KPARAM_INFO
	.align		4
.L_777:
        /*0018*/ 	.byte	0x04, 0x17
        /*001a*/ 	.short	(.L_779 - .L_778)
.L_778:
        /*001c*/ 	.word	0x00000000
        /*0020*/ 	.short	0x0000
        /*0022*/ 	.short	0x0000
        /*0024*/ 	.byte	0x00, 0xf5, 0x21, 0x00


	//----- nvinfo : EIATTR_SPARSE_MMA_MASK
	.align		4
.L_779:
        /*0028*/ 	.byte	0x03, 0x50
        /*002a*/ 	.short	0x0000


	//----- nvinfo : EIATTR_MAXREG_COUNT
	.align		4
        /*002c*/ 	.byte	0x03, 0x1b
        /*002e*/ 	.short	0x00ff


	//----- nvinfo : EIATTR_MERCURY_ISA_VERSION
	.align		4
        /*0030*/ 	.byte	0x03, 0x5f
        /*0032*/ 	.short	0x0101


	//----- nvinfo : EIATTR_VRC_CTA_INIT_COUNT
	.align		4
        /*0034*/ 	.byte	0x02, 0x4a
	.zero		1
	.zero		1


	//----- nvinfo : EIATTR_EXIT_INSTR_OFFSETS
	.align		4
        /*0038*/ 	.byte	0x04, 0x1c
        /*003a*/ 	.short	(.L_781 - .L_780)


	//   ....[0]....
.L_780:
        /*003c*/ 	.word	0x00000060


	//----- nvinfo : EIATTR_CBANK_PARAM_SIZE
	.align		4
.L_781:
        /*0040*/ 	.byte	0x03, 0x19
        /*0042*/ 	.short	0x000a


	//----- nvinfo : EIATTR_PARAM_CBANK
	.align		4
        /*0044*/ 	.byte	0x04, 0x0a
        /*0046*/ 	.short	(.L_783 - .L_782)
	.align		4
.L_782:
        /*0048*/ 	.word	index@(.nv.constant0._Z18bfloat162ushort_rnPt13__nv_bfloat16)
        /*004c*/ 	.short	0x0380
        /*004e*/ 	.short	0x000a


	//----- nvinfo : EIATTR_SW_WAR
	.align		4
.L_783:
        /*0050*/ 	.byte	0x04, 0x36
        /*0052*/ 	.short	(.L_785 - .L_784)
.L_784:
        /*0054*/ 	.word	0x00000008
.L_785:


//--------------------- .nv.info._Z18bfloat162ushort_rdPt13__nv_bfloat16 --------------------------
	.section	.nv.info._Z18bfloat162ushort_rdPt13__nv_bfloat16,"",@"SHT_CUDA_INFO"
	.sectionflags	@""
	.align	4


	//----- nvinfo : EIATTR_CUDA_API_VERSION
	.align		4
        /*0000*/ 	.byte	0x04, 0x37
        /*0002*/ 	.short	(.L_787 - .L_786)
.L_786:
        /*0004*/ 	.word	0x00000082


	//----- nvinfo : EIATTR_KPARAM_INFO
	.align		4
.L_787:
        /*0008*/ 	.byte	0x04, 0x17
        /*000a*/ 	.short	(.L_789 - .L_788)
.L_788:
        /*000c*/ 	.word	0x00000000
        /*0010*/ 	.short	0x0001
        /*0012*/ 	.short	0x0008
        /*0014*/ 	.byte	0x00, 0xf0, 0x09, 0x00


	//----- nvinfo : EIATTR_KPARAM_INFO
	.align		4
.L_789:
        /*0018*/ 	.byte	0x04, 0x17
        /*001a*/ 	.short	(.L_791 - .L_790)
.L_790:
        /*001c*/ 	.word	0x00000000
        /*0020*/ 	.short	0x0000
        /*0022*/ 	.short	0x0000
        /*0024*/ 	.byte	0x00, 0xf5, 0x21, 0x00


	//----- nvinfo : EIATTR_SPARSE_MMA_MASK
	.align		4
.L_791:
        /*0028*/ 	.byte	0x03, 0x50
        /*002a*/ 	.short	0x0000


	//----- nvinfo : EIATTR_MAXREG_COUNT
	.align		4
        /*002c*/ 	.byte	0x03, 0x1b
        /*002e*/ 	.short	0x00ff


	//----- nvinfo : EIATTR_MERCURY_ISA_VERSION
	.align		4
        /*0030*/ 	.byte	0x03, 0x5f
        /*0032*/ 	.short	0x0101


	//----- nvinfo : EIATTR_VRC_CTA_INIT_COUNT
	.align		4
        /*0034*/ 	.byte	0x02, 0x4a
	.zero		1
	.zero		1


	//----- nvinfo : EIATTR_EXIT_INSTR_OFFSETS
	.align		4
        /*0038*/ 	.byte	0x04, 0x1c
        /*003a*/ 	.short	(.L_793 - .L_792)


	//   ....[0]....
.L_792:
        /*003c*/ 	.word	0x00000060


	//----- nvinfo : EIATTR_CBANK_PARAM_SIZE
	.align		4
.L_793:
        /*0040*/ 	.byte	0x03, 0x19
        /*0042*/ 	.short	0x000a


	//----- nvinfo : EIATTR_PARAM_CBANK
	.align		4
        /*0044*/ 	.byte	0x04, 0x0a
        /*0046*/ 	.short	(.L_795 - .L_794)
	.align		4
.L_794:
        /*0048*/ 	.word	index@(.nv.constant0._Z18bfloat162ushort_rdPt13__nv_bfloat16)
        /*004c*/ 	.short	0x0380
        /*004e*/ 	.short	0x000a


	//----- nvinfo : EIATTR_SW_WAR
	.align		4
.L_795:
        /*0050*/ 	.byte	0x04, 0x36
        /*0052*/ 	.short	(.L_797 - .L_796)
.L_796:
        /*0054*/ 	.word	0x00000008
.L_797:


//--------------------- .nv.info._Z15bfloat162ull_rzPy13__nv_bfloat16 --------------------------
	.section	.nv.info._Z15bfloat162ull_rzPy13__nv_bfloat16,"",@"SHT_CUDA_INFO"
	.sectionflags	@""
	.align	4


	//----- nvinfo : EIATTR_CUDA_API_VERSION
	.align		4
        /*0000*/ 	.byte	0x04, 0x37
        /*0002*/ 	.short	(.L_799 - .L_798)
.L_798:
        /*0004*/ 	.word	0x00000082


	//----- nvinfo : EIATTR_KPARAM_INFO
	.align		4
.L_799:
        /*0008*/ 	.byte	0x04, 0x17
        /*000a*/ 	.short	(.L_801 - .L_800)
.L_800:
        /*000c*/ 	.word	0x00000000
        /*0010*/ 	.short	0x0001
        /*0012*/ 	.short	0x0008
        /*0014*/ 	.byte	0x00, 0xf0, 0x09, 0x00


	//----- nvinfo : EIATTR_KPARAM_INFO
	.align		4
.L_801:
        /*0018*/ 	.byte	0x04, 0x17
        /*001a*/ 	.short	(.L_803 - .L_802)
.L_802:
        /*001c*/ 	.word	0x00000000
        /*0020*/ 	.short	0x0000
        /*0022*/ 	.short	0x0000
        /*0024*/ 	.byte	0x00, 0xf5, 0x21, 0x00


	//----- nvinfo : EIATTR_SPARSE_MMA_MASK
	.align		4
.L_803:
        /*0028*/ 	.byte	0x03, 0x50
        /*002a*/ 	.short	0x0000


	//----- nvinfo : EIATTR_MAXREG_COUNT
	.align		4
        /*002c*/ 	.byte	0x03, 0x1b
        /*002e*/ 	.short	0x00ff


	//----- nvinfo : EIATTR_MERCURY_ISA_VERSION
	.align		4
        /*0030*/ 	.byte	0x03, 0x5f
        /*0032*/ 	.short	0x0101


	//----- nvinfo : EIATTR_VRC_CTA_INIT_COUNT
	.align		4
        /*0034*/ 	.byte	0x02, 0x4a
	.zero		1
	.zero		1


	//----- nvinfo : EIATTR_EXIT_INSTR_OFFSETS
	.align		4
        /*0038*/ 	.byte	0x04, 0x1c
        /*003a*/ 	.short	(.L_805 - .L_804)


	//   ....[0]....
.L_804:
        /*003c*/ 	.word	0x00000060


	//----- nvinfo : EIATTR_CBANK_PARAM_SIZE
	.align		4
.L_805:
        /*0040*/ 	.byte	0x03, 0x19
        /*0042*/ 	.short	0x000a


	//----- nvinfo : EIATTR_PARAM_CBANK
	.align		4
        /*0044*/ 	.byte	0x04, 0x0a
        /*0046*/ 	.short	(.L_807 - .L_806)
	.align		4
.L_806:
        /*0048*/ 	.word	index@(.nv.constant0._Z15bfloat162ull_rzPy13__nv_bfloat16)
        /*004c*/ 	.short	0x0380
        /*004e*/ 	.short	0x000a


	//----- nvinfo : EIATTR_SW_WAR
	.align		4
.L_807:
        /*0050*/ 	.byte	0x04, 0x36
        /*0052*/ 	.short	(.L_809 - .L_808)
.L_808:
        /*0054*/ 	.word	0x00000008
.L_809:


//--------------------- .nv.info._Z15bfloat162ull_ruPy13__nv_bfloat16 --------------------------
	.section	.nv.info._Z15bfloat162ull_ruPy13__nv_bfloat16,"",@"SHT_CUDA_INFO"
	.sectionflags	@""
	.align	4


	//----- nvinfo : EIATTR_CUDA_API_VERSION
	.align		4
        /*0000*/ 	.byte	0x04, 0x37
        /*0002*/ 	.short	(.L_811 - .L_810)
.L_810:
        /*0004*/ 	.word	0x00000082


	//----- nvinfo : EIATTR_KPARAM_INFO
	.align		4
.L_811:
        /*0008*/ 	.byte	0x04, 0x17
        /*000a*/ 	.short	(.L_813 - .L_812)
.L_812:
        /*000c*/ 	.word	0x00000000
        /*0010*/ 	.short	0x0001
        /*0012*/ 	.short	0x0008
        /*0014*/ 	.byte	0x00, 0xf0, 0x09, 0x00


	//----- nvinfo : EIATTR_KPARAM_INFO
	.align		4
.L_813:
        /*0018*/ 	.byte	0x04, 0x17
        /*001a*/ 	.short	(.L_815 - .L_814)
.L_814:
        /*001c*/ 	.word	0x00000000
        /*0020*/ 	.short	0x0000
        /*0022*/ 	.short	0x0000
        /*0024*/ 	.byte	0x00, 0xf5, 0x21, 0x00


	//----- nvinfo : EIATTR_SPARSE_MMA_MASK
	.align		4
.L_815:
        /*0028*/ 	.byte	0x03, 0x50
        /*002a*/ 	.short	0x0000


	//----- nvinfo : EIATTR_MAXREG_COUNT
	.align		4
        /*002c*/ 	.byte	0x03, 0x1b
        /*002e*/ 	.short	0x00ff


	//----- nvinfo : EIATTR_MERCURY_ISA_VERSION
	.align		4
        /*0030*/ 	.byte	0x03, 0x5f
        /*0032*/ 	.short	0x0101


	//----- nvinfo : EIATTR_VRC_CTA_INIT_COUNT
	.align		4
        /*0034*/ 	.byte	0x02, 0x4a
	.zero		1
	.zero		1


	//----- nvinfo : EIATTR_EXIT_INSTR_OFFSETS
	.align		4
        /*0038*/ 	.byte	0x04, 0x1c
        /*003a*/ 	.short	(.L_817 - .L_816)


	//   ....[0]....
.L_816:
        /*003c*/ 	.word	0x00000060


	//----- nvinfo : EIATTR_CBANK_PARAM_SIZE
	.align		4
.L_817:
        /*0040*/ 	.byte	0x03, 0x19
        /*0042*/ 	.short	0x000a


	//----- nvinfo : EIATTR_PARAM_CBANK
	.align		4
        /*0044*/ 	.byte	0x04, 0x0a
        /*0046*/ 	.short	(.L_819 - .L_818)
	.align		4
.L_818:
        /*0048*/ 	.word	index@(.nv.constant0._Z15bfloat162ull_ruPy13__nv_bfloat16)
        /*004c*/ 	.short	0x0380
        /*004e*/ 	.short	0x000a


	//----- nvinfo : EIATTR_SW_WAR
	.align		4
.L_819:
        /*0050*/ 	.byte	0x04, 0x36
        /*0052*/ 	.short	(.L_821 - .L_820)
.L_820:
        /*0054*/ 	.word	0x00000008
.L_821:


//--------------------- .nv.info._Z15bfloat162ull_rnPy13__nv_bfloat16 --------------------------
	.section	.nv.info._Z15bfloat162ull_rnPy13__nv_bfloat16,"",@"SHT_CUDA_INFO"
	.sectionflags	@""
	.align	4


	//----- nvinfo : EIATTR_CUDA_API_VERSION
	.align		4
        /*0000*/ 	.byte	0x04, 0x37
        /*0002*/ 	.short	(.L_823 - .L_822)
.L_822:
        /*0004*/ 	.word	0x00000082


	//----- nvinfo : EIATTR_KPARAM_INFO
	.align		4
.L_823:
        /*0008*/ 	.byte	0x04, 0x17
        /*000a*/ 	.short	(.L_825 - .L_824)
.L_824:
        /*000c*/ 	.word	0x00000000
        /*0010*/ 	.short	0x0001
        /*0012*/ 	.short	0x0008
        /*0014*/ 	.byte	0x00, 0xf0, 0x09, 0x00


	//----- nvinfo : EIATTR_KPARAM_INFO
	.align		4
.L_825:
        /*0018*/ 	.byte	0x04, 0x17
        /*001a*/ 	.short	(.L_827 - .L_826)
.L_826:
        /*001c*/ 	.word	0x00000000
        /*0020*/ 	.short	0x0000
        /*0022*/ 	.short	0x0000
        /*0024*/ 	.byte	0x00, 0xf5, 0x21, 0x00


	//----- nvinfo : EIATTR_SPARSE_MMA_MASK
	.align		4
.L_827:
        /*0028*/ 	.byte	0x03, 0x50
        /*002a*/ 	.short	0x0000


	//----- nvinfo : EIATTR_MAXREG_COUNT
	.align		4
        /*002c*/ 	.byte	0x03, 0x1b
        /*002e*/ 	.short	0x00ff


	//----- nvinfo : EIATTR_MERCURY_ISA_VERSION
	.align		4
        /*0030*/ 	.byte	0x03, 0x5f
        /*0032*/ 	.short	0x0101


	//----- nvinfo : EIATTR_VRC_CTA_INIT_COUNT
	.align		4
        /*0034*/ 	.byte	0x02, 0x4a
	.zero		1
	.zero		1


	//----- nvinfo : EIATTR_EXIT_INSTR_OFFSETS
	.align		4
        /*0038*/ 	.byte	0x04, 0x1c
        /*003a*/ 	.short	(.L_829 - .L_828)


	//   ....[0]....
.L_828:
        /*003c*/ 	.word	0x00000060


	//----- nvinfo : EIATTR_CBANK_PARAM_SIZE
	.align		4
.L_829:
        /*0040*/ 	.byte	0x03, 0x19
        /*0042*/ 	.short	0x000a


	//----- nvinfo : EIATTR_PARAM_CBANK
	.align		4
        /*0044*/ 	.byte	0x04, 0x0a
        /*0046*/ 	.short	(.L_831 - .L_830)
	.align		4
.L_830:
        /*0048*/ 	.word	index@(.nv.constant0._Z15bfloat162ull_rnPy13__nv_bfloat16)
        /*004c*/ 	.short	0x0380
        /*004e*/ 	.short	0x000a


	//----- nvinfo : EIATTR_SW_WAR
	.align		4
.L_831:
        /*0050*/ 	.byte	0x04, 0x36
        /*0052*/ 	.short	(.L_833 - .L_832)
.L_832:
        /*0054*/ 	.word	0x00000008
.L_833:


//--------------------- .nv.info._Z15bfloat162ull_rdPy13__nv_bfloat16 --------------------------
	.section	.nv.info._Z15bfloat162ull_rdPy13__nv_bfloat16,"",@"SHT_CUDA_INFO"
	.sectionflags	@""
	.align	4


	//----- nvinfo : EIATTR_CUDA_API_VERSION
	.align		4
        /*0000*/ 	.byte	0x04, 0x37
        /*0002*/ 	.short	(.L_835 - .L_834)
.L_834:
        /*0004*/ 	.word	0x00000082


	//----- nvinfo : EIATTR_KPARAM_INFO
	.align		4
.L_835:
        /*0008*/ 	.byte	0x04, 0x17
        /*000a*/ 	.short	(.L_837 - .L_836)
.L_836:
        /*000c*/ 	.word	0x00000000
        /*0010*/ 	.short	0x0001
        /*0012*/ 	.short	0x0008
        /*0014*/ 	.byte	0x00, 0xf0, 0x09, 0x00


	//----- nvinfo : EIATTR_KPARAM_INFO
	.align		4
.L_837:
        /*0018*/ 	.byte	0x04, 0x17
        /*001a*/ 	.short	(.L_839 - .L_838)
.L_838:
        /*001c*/ 	.word	0x00000000
        /*0020*/ 	.short	0x0000
        /*0022*/ 	.short	0x0000
        /*0024*/ 	.byte	0x00, 0xf5, 0x21, 0x00


	//----- nvinfo : EIATTR_SPARSE_MMA_MASK
	.align		4
.L_839:
        /*0028*/ 	.byte	0x03, 0x50
        /*002a*/ 	.short	0x0000


	//----- nvinfo : EIATTR_MAXREG_COUNT
	.align		4
        /*002c*/ 	.byte	0x03, 0x1b
        /*002e*/ 	.short	0x00ff


	//----- nvinfo : EIATTR_MERCURY_ISA_VERSION
	.align		4
        /*0030*/ 	.byte	0x03, 0x5f
        /*0032*/ 	.short	0x0101


	//----- nvinfo : EIATTR_VRC_CTA_INIT_COUNT
	.align		4
        /*0034*/ 	.byte	0x02, 0x4a
	.zero		1
	.zero		1


	//----- nvinfo : EIATTR_EXIT_INSTR_OFFSETS
	.align		4
        /*0038*/ 	.byte	0x04, 0x1c
        /*003a*/ 	.short	(.L_841 - .L_840)


	//   ....[0]....
.L_840:
        /*003c*/ 	.word	0x00000060


	//----- nvinfo : EIATTR_CBANK_PARAM_SIZE
	.align		4
.L_841:
        /*0040*/ 	.byte	0x03, 0x19
        /*0042*/ 	.short	0x000a


	//----- nvinfo : EIATTR_PARAM_CBANK
	.align		4
        /*0044*/ 	.byte	0x04, 0x0a
        /*0046*/ 	.short	(.L_843 - .L_842)
	.align		4
.L_842:
        /*0048*/ 	.word	index@(.nv.constant0._Z15bfloat162ull_rdPy13__nv_bfloat16)
        /*004c*/ 	.short	0x0380
        /*004e*/ 	.short	0x000a


	//----- nvinfo : EIATTR_SW_WAR
	.align		4
.L_843:
        /*0050*/ 	.byte	0x04, 0x36
        /*0052*/ 	.short	(.L_845 - .L_844)
.L_844:
        /*0054*/ 	.word	0x00000008
.L_845:


//--------------------- .nv.info._Z16bfloat162uint_rzPj13__nv_bfloat16 --------------------------
	.section	.nv.info._Z16bfloat162uint_rzPj13__nv_bfloat16,"",@"SHT_CUDA_INFO"
	.sectionflags	@""
	.align	4


	//----- nvinfo : EIATTR_CUDA_API_VERSION
	.align		4
        /*0000*/ 	.byte	0x04, 0x37
        /*0002*/ 	.short	(.L_847 - .L_846)
.L_846:
        /*0004*/ 	.word	0x00000082


	//----- nvinfo : EIATTR_KPARAM_INFO
	.align		4
.L_847:
        /*0008*/ 	.byte	0x04, 0x17
        /*000a*/ 	.short	(.L_849 - .L_848)
.L_848:
        /*000c*/ 	.word	0x00000000
        /*0010*/ 	.short	0x0001
        /*0012*/ 	.short	0x0008
        /*0014*/ 	.byte	0x00, 0xf0, 0x09, 0x00


	//----- nvinfo : EIATTR_KPARAM_INFO
	.align		4
.L_849:
        /*0018*/ 	.byte	0x04, 0x17
        /*001a*/ 	.short	(.L_851 - .L_850)
.L_850:
        /*001c*/ 	.word	0x00000000
        /*0020*/ 	.short	0x0000
        /*0022*/ 	.short	0x0000
        /*0024*/ 	.byte	0x00, 0xf5, 0x21, 0x00


	//----- nvinfo : EIATTR_SPARSE_MMA_MASK
	.align		4
.L_851:
        /*0028*/ 	.byte	0x03, 0x50
        /*002a*/ 	.short	0x0000


	//----- nvinfo : EIATTR_MAXREG_COUNT
	.align		4
        /*002c*/ 	.byte	0x03, 0x1b
        /*002e*/ 	.short	0x00ff


	//----- nvinfo : EIATTR_MERCURY_ISA_VERSION
	.align		4
        /*0030*/ 	.byte	0x03, 0x5f
        /*0032*/ 	.short	0x0101


	//----- nvinfo : EIATTR_VRC_CTA_INIT_COUNT
	.align		4
        /*0034*/ 	.byte	0x02, 0x4a
	.zero		1
	.zero		1


	//----- nvinfo : EIATTR_EXIT_INSTR_OFFSETS
	.align		4
        /*0038*/ 	.byte	0x04, 0x1c
        /*003a*/ 	.short	(.L_853 - .L_852)


	//   ....[0]....
.L_852:
        /*003c*/ 	.word	0x00000060


	//----- nvinfo : EIATTR_CBANK_PARAM_SIZE
	.align		4
.L_853:
        /*0040*/ 	.byte	0x03, 0x19
        /*0042*/ 	.short	0x000a


	//----- nvinfo : EIATTR_PARAM_CBANK
	.align		4
        /*0044*/ 	.byte	0x04, 0x0a
        /*0046*/ 	.short	(.L_855 - .L_854)
	.align		4
.L_854:
        /*0048*/ 	.word	index@(.nv.constant0._Z16bfloat162uint_rzPj13__nv_bfloat16)
        /*004c*/ 	.short	0x0380
        /*004e*/ 	.short	0x000a


	//----- nvinfo : EIATTR_SW_WAR
	.align		4
.L_855:
        /*0050*/ 	.byte	0x04, 0x36
        /*0052*/ 	.short	(.L_857 - .L_856)
.L_856:
        /*0054*/ 	.word	0x00000008
.L_857:


//--------------------- .nv.info._Z16bfloat162uint_ruPj13__nv_bfloat16 --------------------------
	.section	.nv.info._Z16bfloat162uint_ruPj13__nv_bfloat16,"",@"SHT_CUDA_INFO"
	.sectionflags	@""
	.align	4


	//----- nvinfo : EIATTR_CUDA_API_VERSION
	.align		4
        /*0000*/ 	.byte	0x04, 0x37
        /*0002*/ 	.short	(.L_859 - .L_858)
.L_858:
        /*0004*/ 	.word	0x00000082


	//----- nvinfo : EIATTR_KPARAM_INFO
	.align		4
.L_859:
        /*0008*/ 	.byte	0x04, 0x17
        /*000a*/ 	.short	(.L_861 - .L_860)
.L_860:
        /*000c*/ 	.word	0x00000000
        /*0010*/ 	.short	0x0001
        /*0012*/ 	.short	0x0008
        /*0014*/ 	.byte	0x00, 0xf0, 0x09, 0x00


	//----- nvinfo : EIATTR_KPARAM_INFO
	.align		4
.L_861:
        /*0018*/ 	.byte	0x04, 0x17
        /*001a*/ 	.short	(.L_863 - .L_862)
.L_862:
        /*001c*/ 	.word	0x00000000
        /*0020*/ 	.short	0x0000
        /*0022*/ 	.short	0x0000
        /*0024*/ 	.byte	0x00, 0xf5, 0x21, 0x00


	//----- nvinfo : EIATTR_SPARSE_MMA_MASK
	.align		4
.L_863:
        /*0028*/ 	.byte	0x03, 0x50
        /*002a*/ 	.short	0x0000


	//----- nvinfo : EIATTR_MAXREG_COUNT
	.align		4
        /*002c*/ 	.byte	0x03, 0x1b
        /*002e*/ 	.short	0x00ff


	//----- nvinfo : EIATTR_MERCURY_ISA_VERSION
	.align		4
        /*0030*/ 	.byte	0x03, 0x5f
        /*0032*/ 	.short	0x0101


	//----- nvinfo : EIATTR_VRC_CTA_INIT_COUNT
	.align		4
        /*0034*/ 	.byte	0x02, 0x4a
	.zero		1
	.zero		1


	//----- nvinfo : EIATTR_EXIT_INSTR_OFFSETS
	.align		4
        /*0038*/ 	.byte	0x04, 0x1c
        /*003a*/ 	.short	(.L_865 - .L_864)


	//   ....[0]....
.L_864:
        /*003c*/ 	.word	0x00000060


	//----- nvinfo : EIATTR_CBANK_PARAM_SIZE
	.align		4
.L_865:
        /*0040*/ 	.byte	0x03, 0x19
        /*0042*/ 	.short	0x000a


	//----- nvinfo : EIATTR_PARAM_CBANK
	.align		4
        /*0044*/ 	.byte	0x04, 0x0a
        /*0046*/ 	.short	(.L_867 - .L_866)
	.align		4
.L_866:
        /*0048*/ 	.word	index@(.nv.constant0._Z16bfloat162uint_ruPj13__nv_bfloat16)
        /*004c*/ 	.short	0x0380
        /*004e*/ 	.short	0x000a


	//----- nvinfo : EIATTR_SW_WAR
	.align		4
.L_867:
        /*0050*/ 	.byte	0x04, 0x36
        /*0052*/ 	.short	(.L_869 - .L_868)
.L_868:
        /*0054*/ 	.word	0x00000008
.L_869:


//--------------------- .nv.info._Z16bfloat162uint_rnPj13__nv_bfloat16 --------------------------
	.section	.nv.info._Z16bfloat162uint_rnPj13__nv_bfloat16,"",@"SHT_CUDA_INFO"
	.sectionflags	@""
	.align	4


	//----- nvinfo : EIATTR_CUDA_API_VERSION
	.align		4
        /*0000*/ 	.byte	0x04, 0x37
        /*0002*/ 	.short	(.L_871 - .L_870)
.L_870:
        /*0004*/ 	.word	0x00000082


	//----- nvinfo : EIATTR_KPARAM_INFO
	.align		4
.L_871:
        /*0008*/ 	.byte	0x04, 0x17
        /*000a*/ 	.short	(.L_873 - .L_872)
.L_872:
        /*000c*/ 	.word	0x00000000
        /*0010*/ 	.short	0x0001
        /*0012*/ 	.short	0x0008
        /*0014*/ 	.byte	0x00, 0xf0, 0x09, 0x00


	//----- nvinfo : EIATTR_KPARAM_INFO
	.align		4
.L_873:
        /*0018*/ 	.byte	0x04, 0x17
        /*001a*/ 	.short	(.L_875 - .L_874)
.L_874:
        /*001c*/ 	.word	0x00000000
        /*0020*/ 	.short	0x0000
        /*0022*/ 	.short	0x0000
        /*0024*/ 	.byte	0x00, 0xf5, 0x21, 0x00


	//----- nvinfo : EIATTR_SPARSE_MMA_MASK
	.align		4
.L_875:
        /*0028*/ 	.byte	0x03, 0x50
        /*002a*/ 	.short	0x0000


	//----- nvinfo : EIATTR_MAXREG_COUNT
	.align		4
        /*002c*/ 	.byte	0x03, 0x1b
        /*002e*/ 	.short	0x00ff


	//----- nvinfo : EIATTR_MERCURY_ISA_VERSION
	.align		4
        /*0030*/ 	.byte	0x03, 0x5f
        /*0032*/ 	.short	0x0101


	//----- nvinfo : EIATTR_VRC_CTA_INIT_COUNT
	.align		4
        /*0034*/ 	.byte	0x02, 0x4a
	.zero		1
	.zero		1


	//----- nvinfo : EIATTR_EXIT_INSTR_OFFSETS
	.align		4
        /*0038*/ 	.byte	0x04, 0x1c
        /*003a*/ 	.short	(.L_877 - .L_876)


	//   ....[0]....
.L_876:
        /*003c*/ 	.word	0x00000060


	//----- nvinfo : EIATTR_CBANK_PARAM_SIZE
	.align		4
.L_877:
        /*0040*/ 	.byte	0x03, 0x19
        /*0042*/ 	.short	0x000a


	//----- nvinfo : EIATTR_PARAM_CBANK
	.align		4
        /*0044*/ 	.byte	0x04, 0x0a
        /*0046*/ 	.short	(.L_879 - .L_878)
	.align		4
.L_878:
        /*0048*/ 	.word	index@(.nv.constant0._Z16bfloat162uint_rnPj13__nv_bfloat16)
        /*004c*/ 	.short	0x0380
        /*004e*/ 	.short	0x000a


	//----- nvinfo : EIATTR_SW_WAR
	.align		4
.L_879:
        /*0050*/ 	.byte	0x04, 0x36
        /*0052*/ 	.short	(.L_881 - .L_880)
.L_880:
        /*0054*/ 	.word	0x00000008
.L_881:


//--------------------- .nv.info._Z16bfloat162uint_rdPj13__nv_bfloat16 --------------------------
	.section	.nv.info._Z16bfloat162uint_rdPj13__nv_bfloat16,"",@"SHT_CUDA_INFO"
	.sectionflags	@""
	.align	4


	//----- nvinfo : EIATTR_CUDA_API_VERSION
	.align		4
        /*0000*/ 	.byte	0x04, 0x37
        /*0002*/ 	.short	(.L_883 - .L_882)
.L_882:
        /*0004*/ 	.word	0x00000082


	//----- nvinfo : EIATTR_KPARAM_INFO
	.align		4
.L_883:
        /*0008*/ 	.byte	0x04, 0x17
        /*000a*/ 	.short	(.L_885 - .L_884)
.L_884:
        /*000c*/ 	.word	0x00000000
        /*0010*/ 	.short	0x0001
        /*0012*/ 	.short	0x0008
        /*0014*/ 	.byte	0x00, 0xf0, 0x09, 0x00


	//----- nvinfo : EIATTR_KPARAM_INFO
	.align		4
.L_885:
        /*0018*/ 	.byte	0x04, 0x17
        /*001a*/ 	.short	(.L_887 - .L_886)
.L_886:
        /*001c*/ 	.word	0x00000000
        /*0020*/ 	.short	0x0000
        /*0022*/ 	.short	0x0000
        /*0024*/ 	.byte	0x00, 0xf5, 0x21, 0x00


	//----- nvinfo : EIATTR_SPARSE_MMA_MASK
	.align		4
.L_887:
        /*0028*/ 	.byte	0x03, 0x50
        /*002a*/ 	.short	0x0000


	//----- nvinfo : EIATTR_MAXREG_COUNT
	.align		4
        /*002c*/ 	.byte	0x03, 0x1b
        /*002e*/ 	.short	0x00ff


	//----- nvinfo : EIATTR_MERCURY_ISA_VERSION
	.align		4
        /*0030*/ 	.byte	0x03, 0x5f
        /*0032*/ 	.short	0x0101


	//----- nvinfo : EIATTR_VRC_CTA_INIT_COUNT
	.align		4
        /*0034*/ 	.byte	0x02, 0x4a
	.zero		1
	.zero		1


	//----- nvinfo : EIATTR_EXIT_INSTR_OFFSETS
	.align		4
        /*0038*/ 	.byte	0x04, 0x1c
        /*003a*/ 	.short	(.L_889 - .L_888)


	//   ....[0]....
.L_888:
        /*003c*/ 	.word	0x00000060


	//----- nvinfo : EIATTR_CBANK_PARAM_SIZE
	.align		4
.L_889:
        /*0040*/ 	.byte	0x03, 0x19
        /*0042*/ 	.short	0x000a


	//----- nvinfo : EIATTR_PARAM_CBANK
	.align		4
        /*0044*/ 	.byte	0x04, 0x0a
        /*0046*/ 	.short	(.L_891 - .L_890)
	.align		4
.L_890:
        /*0048*/ 	.word	index@(.nv.constant0._Z16bfloat162uint_rdPj13__nv_bfloat16)
        /*004c*/ 	.short	0x0380
        /*004e*/ 	.short	0x000a


	//----- nvinfo : EIATTR_SW_WAR
	.align		4
.L_891:
        /*0050*/ 	.byte	0x04, 0x36
        /*0052*/ 	.short	(.L_893 - .L_892)
.L_892:
        /*0054*/ 	.word	0x00000008
.L_893:


//--------------------- .nv.info._Z17bfloat162short_rzPs13__nv_bfloat16 --------------------------
	.section	.nv.info._Z17bfloat162short_rzPs13__nv_bfloat16,"",@"SHT_CUDA_INFO"
	.sectionflags	@""
	.align	4


	//----- nvinfo : EIATTR_CUDA_API_VERSION
	.align		4
        /*0000*/ 	.byte	0x04, 0x37
        /*0002*/ 	.short	(.L_895 - .L_894)
.L_894:
        /*0004*/ 	.word	0x00000082


	//----- nvinfo : EIATTR_KPARAM_INFO
	.align		4
.L_895:
        /*0008*/ 	.byte	0x04, 0x17
        /*000a*/ 	.short	(.L_897 - .L_896)
.L_896:
        /*000c*/ 	.word	0x00000000
        /*0010*/ 	.short	0x0001
        /*0012*/ 	.short	0x0008
        /*0014*/ 	.byte	0x00, 0xf0, 0x09, 0x00


	//----- nvinfo : EIATTR_KPARAM_INFO
	.align		4
.L_897:
        /*0018*/ 	.byte	0x04, 0x17
        /*001a*/ 	.short	(.L_899 - .L_898)
.L_898:
        /*001c*/ 	.word	0x00000000
        /*0020*/ 	.short	0x0000
        /*0022*/ 	.short	0x0000
        /*0024*/ 	.byte	0x00, 0xf5, 0x21, 0x00


	//----- nvinfo : EIATTR_SPARSE_MMA_MASK
	.align		4
.L_899:
        /*0028*/ 	.byte	0x03, 0x50
        /*002a*/ 	.short	0x0000


	//----- nvinfo : EIATTR_MAXREG_COUNT
	.align		4
        /*002c*/ 	.byte	0x03, 0x1b
        /*002e*/ 	.short	0x00ff


	//----- nvinfo : EIATTR_MERCURY_ISA_VERSION
	.align		4
        /*0030*/ 	.byte	0x03, 0x5f
        /*0032*/ 	.short	0x0101


	//----- nvinfo : EIATTR_VRC_CTA_INIT_COUNT
	.align		4
        /*0034*/ 	.byte	0x02, 0x4a
	.zero		1
	.zero		1


	//----- nvinfo : EIATTR_EXIT_INSTR_OFFSETS
	.align		4
        /*0038*/ 	.byte	0x04, 0x1c
        /*003a*/ 	.short	(.L_901 - .L_900)


	//   ....[0]....
.L_900:
        /*003c*/ 	.word	0x00000060


	//----- nvinfo : EIATTR_CBANK_PARAM_SIZE
	.align		4
.L_901:
        /*0040*/ 	.byte	0x03, 0x19
        /*0042*/ 	.short	0x000a


	//----- nvinfo : EIATTR_PARAM_CBANK
	.align		4
        /*0044*/ 	.byte	0x04, 0x0a
        /*0046*/ 	.short	(.L_903 - .L_902)
	.align		4
.L_902:
        /*0048*/ 	.word	index@(.nv.constant0._Z17bfloat162short_rzPs13__nv_bfloat16)
        /*004c*/ 	.short	0x0380
        /*004e*/ 	.short	0x000a


	//----- nvinfo : EIATTR_SW_WAR
	.align		4
.L_903:
        /*0050*/ 	.byte	0x04, 0x36
        /*0052*/ 	.short	(.L_905 - .L_904)
.L_904:
        /*0054*/ 	.word	0x00000008
.L_905:


//--------------------- .nv.info._Z17bfloat162short_ruPs13__nv_bfloat16 --------------------------
	.section	.nv.info._Z17bfloat162short_ruPs13__nv_bfloat16,"",@"SHT_CUDA_INFO"
	.sectionflags	@""
	.align	4


	//----- nvinfo : EIATTR_CUDA_API_VERSION
	.align		4
        /*0000*/ 	.byte	0x04, 0x37
        /*0002*/ 	.short	(.L_907 - .L_906)
.L_906:
        /*0004*/ 	.word	0x00000082


	//----- nvinfo : EIATTR_KPARAM_INFO
	.align		4
.L_907:
        /*0008*/ 	.byte	0x04, 0x17
        /*000a*/ 	.short	(.L_909 - .L_908)
.L_908:
        /*000c*/ 	.word	0x00000000
        /*0010*/ 	.short	0x0001
        /*0012*/ 	.short	0x0008
        /*0014*/ 	.byte	0x00, 0xf0, 0x09, 0x00


	//----- nvinfo : EIATTR_KPARAM_INFO
	.align		4
.L_909:
        /*0018*/ 	.byte	0x04, 0x17
        /*001a*/ 	.short	(.L_911 - .L_910)
.L_910:
        /*001c*/ 	.word	0x00000000
        /*0020*/ 	.short	0x0000
        /*0022*/ 	.short	0x0000
        /*0024*/ 	.byte	0x00, 0xf5, 0x21, 0x00


	//----- nvinfo : EIATTR_SPARSE_MMA_MASK
	.align		4
.L_911:
        /*0028*/ 	.byte	0x03, 0x50
        /*002a*/ 	.short	0x0000


	//----- nvinfo : EIATTR_MAXREG_COUNT
	.align		4
        /*002c*/ 	.byte	0x03, 0x1b
        /*002e*/ 	.short	0x00ff


	//----- nvinfo : EIATTR_MERCURY_ISA_VERSION
	.align		4
        /*0030*/ 	.byte	0x03, 0x5f
        /*0032*/ 	.short	0x0101


	//----- nvinfo : EIATTR_VRC_CTA_INIT_COUNT
	.align		4
        /*0034*/ 	.byte	0x02, 0x4a
	.zero		1
	.zero		1


	//----- nvinfo : EIATTR_EXIT_INSTR_OFFSETS
	.align		4
        /*0038*/ 	.byte	0x04, 0x1c
        /*003a*/ 	.short	(.L_913 - .L_912)


	//   ....[0]....
.L_912:
        /*003c*/ 	.word	0x00000060


	//----- nvinfo : EIATTR_CBANK_PARAM_SIZE
	.align		4
.L_913:
        /*0040*/ 	.byte	0x03, 0x19
        /*0042*/ 	.short	0x000a


	//----- nvinfo : EIATTR_PARAM_CBANK
	.align		4
        /*0044*/ 	.byte	0x04, 0x0a
        /*0046*/ 	.short	(.L_915 - .L_914)
	.align		4
.L_914:
        /*0048*/ 	.word	index@(.nv.constant0._Z17bfloat162short_ruPs13__nv_bfloat16)
        /*004c*/ 	.short	0x0380
        /*004e*/ 	.short	0x000a


	//----- nvinfo : EIATTR_SW_WAR
	.align		4
.L_915:
        /*0050*/ 	.byte	0x04, 0x36
        /*0052*/ 	.short	(.L_917 - .L_916)
.L_916:
        /*0054*/ 	.word	0x00000008
.L_917:


//--------------------- .nv.info._Z17bfloat162short_rnPs13__nv_bfloat16 --------------------------
	.section	.nv.info._Z17bfloat162short_rnPs13__nv_bfloat16,"",@"SHT_CUDA_INFO"
	.sectionflags	@""
	.align	4


	//----- nvinfo : EIATTR_CUDA_API_VERSION
	.align		4
        /*0000*/ 	.byte	0x04, 0x37
        /*0002*/ 	.short	(.L_919 - .L_918)
.L_918:
        /*0004*/ 	.word	0x00000082


	//----- nvinfo : EIATTR_KPARAM_INFO
	.align		4
.L_919:
        /*0008*/ 	.byte	0x04, 0x17
        /*000a*/ 	.short	(.L_921 - .L_920)
.L_920:
        /*000c*/ 	.word	0x00000000
        /*0010*/ 	.short	0x0001
        /*0012*/ 	.short	0x0008
        /*0014*/ 	.byte	0x00, 0xf0, 0x09, 0x00


	//----- nvinfo : EIATTR_KPARAM_INFO
	.align		4
.L_921:
        /*0018*/ 	.byte	0x04, 0x17
        /*001a*/ 	.short	(.L_923 - .L_922)
.L_922:
        /*001c*/ 	.word	0x00000000
        /*0020*/ 	.short	0x0000
        /*0022*/ 	.short	0x0000
        /*0024*/ 	.byte	0x00, 0xf5, 0x21, 0x00


	//----- nvinfo : EIATTR_SPARSE_MMA_MASK
	.align		4
.L_923:
        /*0028*/ 	.byte	0x03, 0x50
        /*002a*/ 	.short	0x0000


	//----- nvinfo : EIATTR_MAXREG_COUNT
	.align		4
        /*002c*/ 	.byte	0x03, 0x1b
        /*002e*/ 	.short	0x00ff


	//----- nvinfo : EIATTR_MERCURY_ISA_VERSION
	.align		4
        /*0030*/ 	.byte	0x03, 0x5f
        /*0032*/ 	.short	0x0101


	//----- nvinfo : EIATTR_VRC_CTA_INIT_COUNT
	.align		4
        /*0034*/ 	.byte	0x02, 0x4a
	.zero		1
	.zero		1


	//----- nvinfo : EIATTR_EXIT_INSTR_OFFSETS
	.align		4
        /*0038*/ 	.byte	0x04, 0x1c
        /*003a*/ 	.short	(.L_925 - .L_924)


	//   ....[0]....
.L_924:
        /*003c*/ 	.word	0x00000060


	//----- nvinfo : EIATTR_CBANK_PARAM_SIZE
	.align		4
.L_925:
        /*0040*/ 	.byte	0x03, 0x19
        /*0042*/ 	.short	0x000a


	//----- nvinfo : EIATTR_PARAM_CBANK
	.align		4
        /*0044*/ 	.byte	0x04, 0x0a
        /*0046*/ 	.short	(.L_927 - .L_926)
	.align		4
.L_926:
        /*0048*/ 	.word	index@(.nv.constant0._Z17bfloat162short_rnPs13__nv_bfloat16)
        /*004c*/ 	.short	0x0380
        /*004e*/ 	.short	0x000a


	//----- nvinfo : EIATTR_SW_WAR
	.align		4
.L_927:
        /*0050*/ 	.byte	0x04, 0x36
        /*0052*/ 	.short	(.L_929 - .L_928)
.L_928:
        /*0054*/ 	.word	0x00000008
.L_929:


//--------------------- .nv.info._Z17bfloat162short_rdPs13__nv_bfloat16 --------------------------
	.section	.nv.info._Z17bfloat162short_rdPs13__nv_bfloat16,"",@"SHT_CUDA_INFO"
	.sectionflags	@""
	.align	4


	//----- nvinfo : EIATTR_CUDA_API_VERSION
	.align		4
        /*0000*/ 	.byte	0x04, 0x37
        /*0002*/ 	.short	(.L_931 - .L_930)
.L_930:
        /*0004*/ 	.word	0x00000082


	//----- nvinfo : EIATTR_KPARAM_INFO
	.align		4
.L_931:
        /*0008*/ 	.byte	0x04, 0x17
        /*000a*/ 	.short	(.L_933 - .L_932)
.L_932:
        /*000c*/ 	.word	0x00000000
        /*0010*/ 	.short	0x0001
        /*0012*/ 	.short	0x0008
        /*0014*/ 	.byte	0x00, 0xf0, 0x09, 0x00


	//----- nvinfo : EIATTR_KPARAM_INFO
	.align		4
.L_933:
        /*0018*/ 	.byte	0x04, 0x17
        /*001a*/ 	.short	(.L_935 - .L_934)
.L_934:
        /*001c*/ 	.word	0x00000000
        /*0020*/ 	.short	0x0000
        /*0022*/ 	.short	0x0000
        /*0024*/ 	.byte	0x00, 0xf5, 0x21, 0x00


	//----- nvinfo : EIATTR_SPARSE_MMA_MASK
	.align		4
.L_935:
        /*0028*/ 	.byte	0x03, 0x50
        /*002a*/ 	.short	0x0000


	//----- nvinfo : EIATTR_MAXREG_COUNT
	.align		4
        /*002c*/ 	.byte	0x03, 0x1b
        /*002e*/ 	.short	0x00ff


	//----- nvinfo : EIATTR_MERCURY_ISA_VERSION
	.align		4
        /*0030*/ 	.byte	0x03, 0x5f
        /*0032*/ 	.short	0x0101


	//----- nvinfo : EIATTR_VRC_CTA_INIT_COUNT
	.align		4
        /*0034*/ 	.byte	0x02, 0x4a
	.zero		1
	.zero		1


	//----- nvinfo : EIATTR_EXIT_INSTR_OFFSETS
	.align		4
        /*0038*/ 	.byte	0x04, 0x1c
        /*003a*/ 	.short	(.L_937 - .L_936)


	//   ....[0]....
.L_936:
        /*003c*/ 	.word	0x00000060


	//----- nvinfo : EIATTR_CBANK_PARAM_SIZE
	.align		4
.L_937:
        /*0040*/ 	.byte	0x03, 0x19
        /*0042*/ 	.short	0x000a


	//----- nvinfo : EIATTR_PARAM_CBANK
	.align		4
        /*0044*/ 	.byte	0x04, 0x0a
        /*0046*/ 	.short	(.L_939 - .L_938)
	.align		4
.L_938:
        /*0048*/ 	.word	index@(.nv.constant0._Z17bfloat162short_rdPs13__nv_bfloat16)
        /*004c*/ 	.short	0x0380
        /*004e*/ 	.short	0x000a


	//----- nvinfo : EIATTR_SW_WAR
	.align		4
.L_939:
        /*0050*/ 	.byte	0x04, 0x36
        /*0052*/ 	.short	(.L_941 - .L_940)
.L_940:
        /*0054*/ 	.word	0x00000008
.L_941:


//--------------------- .nv.info._Z14bfloat162ll_rzPx13__nv_bfloat16 --------------------------
	.section	.nv.info._Z14bfloat162ll_rzPx13__nv_bfloat16,"",@"SHT_CUDA_INFO"
	.sectionflags	@""
	.align	4


	//----- nvinfo : EIATTR_CUDA_API_VERSION
	.align		4
        /*0000*/ 	.byte	0x04, 0x37
        /*0002*/ 	.short	(.L_943 - .L_942)
.L_942:
        /*0004*/ 	.word	0x00000082


	//----- nvinfo : EIATTR_KPARAM_INFO
	.align		4
.L_943:
        /*0008*/ 	.byte	0x04, 0x17
        /*000a*/ 	.short	(.L_945 - .L_944)
.L_944:
        /*000c*/ 	.word	0x00000000
        /*0010*/ 	.short	0x0001
        /*0012*/ 	.short	0x0008
        /*0014*/ 	.byte	0x00, 0xf0, 0x09, 0x00


	//----- nvinfo : EIATTR_KPARAM_INFO
	.align		4
.L_945:
        /*0018*/ 	.byte	0x04, 0x17
        /*001a*/ 	.short	(.L_947 - .L_946)
.L_946:
        /*001c*/ 	.word	0x00000000
        /*0020*/ 	.short	0x0000
        /*0022*/ 	.short	0x0000
        /*0024*/ 	.byte	0x00, 0xf5, 0x21, 0x00


	//----- nvinfo : EIATTR_SPARSE_MMA_MASK
	.align		4
.L_947:
        /*0028*/ 	.byte	0x03, 0x50
        /*002a*/ 	.short	0x0000


	//----- nvinfo : EIATTR_MAXREG_COUNT
	.align		4
        /*002c*/ 	.byte	0x03, 0x1b
        /*002e*/ 	.short	0x00ff


	//----- nvinfo : EIATTR_MERCURY_ISA_VERSION
	.align		4
        /*0030*/ 	.byte	0x03, 0x5f
        /*0032*/ 	.short	0x0101


	//----- nvinfo : EIATTR_VRC_CTA_INIT_COUNT
	.align		4
        /*0034*/ 	.byte	0x02, 0x4a
	.zero		1
	.zero		1


	//----- nvinfo : EIATTR_EXIT_INSTR_OFFSETS
	.align		4
        /*0038*/ 	.byte	0x04, 0x1c
        /*003a*/ 	.short	(.L_949 - .L_948)


	//   ....[0]....
.L_948:
        /*003c*/ 	.word	0x00000060


	//----- nvinfo : EIATTR_CBANK_PARAM_SIZE
	.align		4
.L_949:
        /*0040*/ 	.byte	0x03, 0x19
        /*0042*/ 	.short	0x000a


	//----- nvinfo : EIATTR_PARAM_CBANK
	.align		4
        /*0044*/ 	.byte	0x04, 0x0a
        /*0046*/ 	.short	(.L_951 - .L_950)
	.align		4
.L_950:
        /*0048*/ 	.word	index@(.nv.constant0._Z14bfloat162ll_rzPx13__nv_bfloat16)
        /*004c*/ 	.short	0x0380
        /*004e*/ 	.short	0x000a


	//----- nvinfo : EIATTR_SW_WAR
	.align		4
.L_951:
        /*0050*/ 	.byte	0x04, 0x36
        /*0052*/ 	.short	(.L_953 - .L_952)
.L_952:
        /*0054*/ 	.word	0x00000008
.L_953:


//--------------------- .nv.info._Z14bfloat162ll_ruPx13__nv_bfloat16 --------------------------
	.section	.nv.info._Z14bfloat162ll_ruPx13__nv_bfloat16,"",@"SHT_CUDA_INFO"
	.sectionflags	@""
	.align	4


	//----- nvinfo : EIATTR_CUDA_API_VERSION
	.align		4
        /*0000*/ 	.byte	0x04, 0x37
        /*0002*/ 	.short	(.L_955 - .L_954)
.L_954:
        /*0004*/ 	.word	0x00000082


	//----- nvinfo : EIATTR_KPARAM_INFO
	.align		4
.L_955:
        /*0008*/ 	.byte	0x04, 0x17
        /*000a*/ 	.short	(.L_957 - .L_956)
.L_956:
        /*000c*/ 	.word	0x00000000
        /*0010*/ 	.short	0x0001
        /*0012*/ 	.short	0x0008
        /*0014*/ 	.byte	0x00, 0xf0, 0x09, 0x00


	//----- nvinfo : EIATTR_KPARAM_INFO
	.align		4
.L_957:
        /*0018*/ 	.byte	0x04, 0x17
        /*001a*/ 	.short	(.L_959 - .L_958)
.L_958:
        /*001c*/ 	.word	0x00000000
        /*0020*/ 	.short	0x0000
        /*0022*/ 	.short	0x0000
        /*0024*/ 	.byte	0x00, 0xf5, 0x21, 0x00


	//----- nvinfo : EIATTR_SPARSE_MMA_MASK
	.align		4
.L_959:
        /*0028*/ 	.byte	0x03, 0x50
        /*002a*/ 	.short	0x0000


	//----- nvinfo : EIATTR_MAXREG_COUNT
	.align		4
        /*002c*/ 	.byte	0x03, 0x1b
        /*002e*/ 	.short	0x00ff


	//----- nvinfo : EIATTR_MERCURY_ISA_VERSION
	.align		4
        /*0030*/ 	.byte	0x03, 0x5f
        /*0032*/ 	.short	0x0101


	//----- nvinfo : EIATTR_VRC_CTA_INIT_COUNT
	.align		4
        /*0034*/ 	.byte	0x02, 0x4a
	.zero		1
	.zero		1


	//----- nvinfo : EIATTR_EXIT_INSTR_OFFSETS
	.align		4
        /*0038*/ 	.byte	0x04, 0x1c
        /*003a*/ 	.short	(.L_961 - .L_960)


	//   ....[0]....
.L_960:
        /*003c*/ 	.word	0x00000060


	//----- nvinfo : EIATTR_CBANK_PARAM_SIZE
	.align		4
.L_961:
        /*0040*/ 	.byte	0x03, 0x19
        /*0042*/ 	.short	0x000a


	//----- nvinfo : EIATTR_PARAM_CBANK
	.align		4
        /*0044*/ 	.byte	0x04, 0x0a
        /*0046*/ 	.short	(.L_963 - .L_962)
	.align		4
.L_962:
        /*0048*/ 	.word	index@(.nv.constant0._Z14bfloat162ll_ruPx13__nv_bfloat16)
        /*004c*/ 	.short	0x0380
        /*004e*/ 	.short	0x000a


	//----- nvinfo : EIATTR_SW_WAR
	.align		4
.L_963:
        /*0050*/ 	.byte	0x04, 0x36
        /*0052*/ 	.short	(.L_965 - .L_964)
.L_964:
        /*0054*/ 	.word	0x00000008
.L_965:


//--------------------- .nv.info._Z14bfloat162ll_rnPx13__nv_bfloat16 --------------------------
	.section	.nv.info._Z14bfloat162ll_rnPx13__nv_bfloat16,"",@"SHT_CUDA_INFO"
	.sectionflags	@""
	.align	4


	//----- nvinfo : EIATTR_CUDA_API_VERSION
	.align		4
        /*0000*/ 	.byte	0x04, 0x37
        /*0002*/ 	.short	(.L_967 - .L_966)
.L_966:
        /*0004*/ 	.word	0x00000082


	//----- nvinfo : EIATTR_KPARAM_INFO
	.align		4
.L_967:
        /*0008*/ 	.byte	0x04, 0x17
        /*000a*/ 	.short	(.L_969 - .L_968)
.L_968:
        /*000c*/ 	.word	0x00000000
        /*0010*/ 	.short	0x0001
        /*0012*/ 	.short	0x0008
        /*0014*/ 	.byte	0x00, 0xf0, 0x09, 0x00


	//----- nvinfo : EIATTR_KPARAM_INFO
	.align		4
.L_969:
        /*0018*/ 	.byte	0x04, 0x17
        /*001a*/ 	.short	(.L_971 - .L_970)
.L_970:
        /*001c*/ 	.word	0x00000000
        /*0020*/ 	.short	0x0000
        /*0022*/ 	.short	0x0000
        /*0024*/ 	.byte	0x00, 0xf5, 0x21, 0x00


	//----- nvinfo : EIATTR_SPARSE_MMA_MASK
	.align		4
.L_971:
        /*0028*/ 	.byte	0x03, 0x50
        /*002a*/ 	.short	0x0000


	//----- nvinfo : EIATTR_MAXREG_COUNT
	.align		4
        /*002c*/ 	.byte	0x03, 0x1b
        /*002e*/ 	.short	0x00ff


	//----- nvinfo : EIATTR_MERCURY_ISA_VERSION
	.align		4
        /*0030*/ 	.byte	0x03, 0x5f
        /*0032*/ 	.short	0x0101


	//----- nvinfo : EIATTR_VRC_CTA_INIT_COUNT
	.align		4
        /*0034*/ 	.byte	0x02, 0x4a
	.zero		1
	.zero		1


	//----- nvinfo : EIATTR_EXIT_INSTR_OFFSETS
	.align		4
        /*0038*/ 	.byte	0x04, 0x1c
        /*003a*/ 	.short	(.L_973 - .L_972)


	//   ....[0]....
.L_972:
        /*003c*/ 	.word	0x00000060


	//----- nvinfo : EIATTR_CBANK_PARAM_SIZE
	.align		4
.L_973:
        /*0040*/ 	.byte	0x03, 0x19
        /*0042*/ 	.short	0x000a


	//----- nvinfo : EIATTR_PARAM_CBANK
	.align		4
        /*0044*/ 	.byte	0x04, 0x0a
        /*0046*/ 	.short	(.L_975 - .L_974)
	.align		4
.L_974:
        /*0048*/ 	.word	index@(.nv.constant0._Z14bfloat162ll_rnPx13__nv_bfloat16)
        /*004c*/ 	.short	0x0380
        /*004e*/ 	.short	0x000a


	//----- nvinfo : EIATTR_SW_WAR
	.align		4
.L_975:
        /*0050*/ 	.byte	0x04, 0x36
        /*0052*/ 	.short	(.L_977 - .L_976)
.L_976:
        /*0054*/ 	.word	0x00000008
.L_977:


//--------------------- .nv.info._Z14bfloat162ll_rdPx13__nv_bfloat16 --------------------------
	.section	.nv.info._Z14bfloat162ll_rdPx13__nv_bfloat16,"",@"SHT_CUDA_INFO"
	.sectionflags	@""
	.align	4


	//----- nvinfo : EIATTR_CUDA_API_VERSION
	.align		4
        /*0000*/ 	.byte	0x04, 0x37
        /*0002*/ 	.short	(.L_979 - .L_978)
.L_978:
        /*0004*/ 	.word	0x00000082


	//----- nvinfo : EIATTR_KPARAM_INFO
	.align		4
.L_979:
        /*0008*/ 	.byte	0x04, 0x17
        /*000a*/ 	.short	(.L_981 - .L_980)
.L_980:
        /*000c*/ 	.word	0x00000000
        /*0010*/ 	.short	0x0001
        /*0012*/ 	.short	0x0008
        /*0014*/ 	.byte	0x00, 0xf0, 0x09, 0x00


	//----- nvinfo : EIATTR_KPARAM_INFO
	.align		4
.L_981:
        /*0018*/ 	.byte	0x04, 0x17
        /*001a*/ 	.short	(.L_983 - .L_982)
.L_982:
        /*001c*/ 	.word	0x00000000
        /*0020*/ 	.short	0x0000
        /*0022*/ 	.short	0x0000
        /*0024*/ 	.byte	0x00, 0xf5, 0x21, 0x00


	//----- nvinfo : EIATTR_SPARSE_MMA_MASK
	.align		4
.L_983:
        /*0028*/ 	.byte	0x03, 0x50
        /*002a*/ 	.short	0x0000


	//----- nvinfo : EIATTR_MAXREG_COUNT
	.align		4
        /*002c*/ 	.byte	0x03, 0x1b
        /*002e*/ 	.short	0x00ff


	//----- nvinfo : EIATTR_MERCURY_ISA_VERSION
	.align		4
        /*0030*/ 	.byte	0x03, 0x5f
        /*0032*/ 	.short	0x0101


	//----- nvinfo : EIATTR_VRC_CTA_INIT_COUNT
	.align		4
        /*0034*/ 	.byte	0x02, 0x4a
	.zero		1
	.zero		1


	//----- nvinfo : EIATTR_EXIT_INSTR_OFFSETS
	.align		4
        /*0038*/ 	.byte	0x04, 0x1c
        /*003a*/ 	.short	(.L_985 - .L_984)


	//   ....[0]....
.L_984:
        /*003c*/ 	.word	0x00000060


	//----- nvinfo : EIATTR_CBANK_PARAM_SIZE
	.align		4
.L_985:
        /*0040*/ 	.byte	0x03, 0x19
        /*0042*/ 	.short	0x000a


	//----- nvinfo : EIATTR_PARAM_CBANK
	.align		4
        /*0044*/ 	.byte	0x04, 0x0a
        /*0046*/ 	.short	(.L_987 - .L_986)
	.align		4
.L_986:
        /*0048*/ 	.word	index@(.nv.constant0._Z14bfloat162ll_rdPx13__nv_bfloat16)
        /*004c*/ 	.short	0x0380
        /*004e*/ 	.short	0x000a


	//----- nvinfo : EIATTR_SW_WAR
	.align		4
.L_987:
        /*0050*/ 	.byte	0x04, 0x36
        /*0052*/ 	.short	(.L_989 - .L_988)
.L_988:
        /*0054*/ 	.word	0x00000008
.L_989:


//--------------------- .nv.info._Z15bfloat162int_rzPi13__nv_bfloat16 --------------------------
	.section	.nv.info._Z15bfloat162int_rzPi13__nv_bfloat16,"",@"SHT_CUDA_INFO"
	.sectionflags	@""
	.align	4


	//----- nvinfo : EIATTR_CUDA_API_VERSION
	.align		4
        /*0000*/ 	.byte	0x04, 0x37
        /*0002*/ 	.short	(.L_991 - .L_990)
.L_990:
        /*0004*/ 	.word	0x00000082


	//----- nvinfo : EIATTR_KPARAM_INFO
	.align		4
.L_991:
        /*0008*/ 	.byte	0x04, 0x17
        /*000a*/ 	.short	(.L_993 - .L_992)
.L_992:
        /*000c*/ 	.word	0x00000000
        /*0010*/ 	.short	0x0001
        /*0012*/ 	.short	0x0008
        /*0014*/ 	.byte	0x00, 0xf0, 0x09, 0x00


	//----- nvinfo : EIATTR_KPARAM_INFO
	.align		4
.L_993:
        /*0018*/ 	.byte	0x04, 0x17
        /*001a*/ 	.short	(.L_995 - .L_994)
.L_994:
        /*001c*/ 	.word	0x00000000
        /*0020*/ 	.short	0x0000
        /*0022*/ 	.short	0x0000
        /*0024*/ 	.byte	0x00, 0xf5, 0x21, 0x00


	//----- nvinfo : EIATTR_SPARSE_MMA_MASK
	.align		4
.L_995:
        /*0028*/ 	.byte	0x03, 0x50
        /*002a*/ 	.short	0x0000


	//----- nvinfo : EIATTR_MAXREG_COUNT
	.align		4
        /*002c*/ 	.byte	0x03, 0x1b
        /*002e*/ 	.short	0x00ff


	//----- nvinfo : EIATTR_MERCURY_ISA_VERSION
	.align		4
        /*0030*/ 	.byte	0x03, 0x5f
        /*0032*/ 	.short	0x0101


	//----- nvinfo : EIATTR_VRC_CTA_INIT_COUNT
	.align		4
        /*0034*/ 	.byte	0x02, 0x4a
	.zero		1
	.zero		1


	//----- nvinfo : EIATTR_EXIT_INSTR_OFFSETS
	.align		4
        /*0038*/ 	.byte	0x04, 0x1c
        /*003a*/ 	.short	(.L_997 - .L_996)


	//   ....[0]....
.L_996:
        /*003c*/ 	.word	0x00000060


	//----- nvinfo : EIATTR_CBANK_PARAM_SIZE
	.align		4
.L_997:
        /*0040*/ 	.byte	0x03, 0x19
        /*0042*/ 	.short	0x000a


	//----- nvinfo : EIATTR_PARAM_CBANK
	.align		4
        /*0044*/ 	.byte	0x04, 0x0a
        /*0046*/ 	.short	(.L_999 - .L_998)
	.align		4
.L_998:
        /*0048*/ 	.word	index@(.nv.constant0._Z15bfloat162int_rzPi13__nv_bfloat16)
        /*004c*/ 	.short	0x0380
        /*004e*/ 	.short	0x000a


	//----- nvinfo : EIATTR_SW_WAR
	.align		4
.L_999:
        /*0050*/ 	.byte	0x04, 0x36
        /*0052*/ 	.short	(.L_1001 - .L_1000)
.L_1000:
        /*0054*/ 	.word	0x00000008
.L_1001:


//--------------------- .nv.info._Z15bfloat162int_ruPi13__nv_bfloat16 --------------------------
	.section	.nv.info._Z15bfloat162int_ruPi13__nv_bfloat16,"",@"SHT_CUDA_INFO"
	.sectionflags	@""
	.align	4


	//----- nvinfo : EIATTR_CUDA_API_VERSION
	.align		4
        /*0000*/ 	.byte	0x04, 0x37
        /*0002*/ 	.short	(.L_1003 - .L_1002)
.L_1002:
        /*0004*/ 	.word	0x00000082


	//----- nvinfo : EIATTR_KPARAM_INFO
	.align		4
.L_1003:
        /*0008*/ 	.byte	0x04, 0x17
        /*000a*/ 	.short	(.L_1005 - .L_1004)
.L_1004:
        /*000c*/ 	.word	0x00000000
        /*0010*/ 	.short	0x0001
        /*0012*/ 	.short	0x0008
        /*0014*/ 	.byte	0x00, 0xf0, 0x09, 0x00


	//----- nvinfo : EIATTR_KPARAM_INFO
	.align		4
.L_1005:
        /*0018*/ 	.byte	0x04, 0x17
        /*001a*/ 	.short	(.L_1007 - .L_1006)
.L_1006:
        /*001c*/ 	.word	0x00000000
        /*0020*/ 	.short	0x0000
        /*0022*/ 	.short	0x0000
        /*0024*/ 	.byte	0x00, 0xf5, 0x21, 0x00


	//----- nvinfo : EIATTR_SPARSE_MMA_MASK
	.align		4
.L_1007:
        /*0028*/ 	.byte	0x03, 0x50
        /*002a*/ 	.short	0x0000


	//----- nvinfo : EIATTR_MAXREG_COUNT
	.align		4
        /*002c*/ 	.byte	0x03, 0x1b
        /*002e*/ 	.short	0x00ff


	//----- nvinfo : EIATTR_MERCURY_ISA_VERSION
	.align		4
        /*0030*/ 	.byte	0x03, 0x5f
        /*0032*/ 	.short	0x0101


	//----- nvinfo : EIATTR_VRC_CTA_INIT_COUNT
	.align		4
        /*0034*/ 	.byte	0x02, 0x4a
	.zero		1
	.zero		1


	//----- nvinfo : EIATTR_EXIT_INSTR_OFFSETS
	.align		4
        /*0038*/ 	.byte	0x04, 0x1c
        /*003a*/ 	.short	(.L_1009 - .L_1008)


	//   ....[0]....
.L_1008:
        /*003c*/ 	.word	0x00000060


	//----- nvinfo : EIATTR_CBANK_PARAM_SIZE
	.align		4
.L_1009:
        /*0040*/ 	.byte	0x03, 0x19
        /*0042*/ 	.short	0x000a


	//----- nvinfo : EIATTR_PARAM_CBANK
	.align		4
        /*0044*/ 	.byte	0x04, 0x0a
        /*0046*/ 	.short	(.L_1011 - .L_1010)
	.align		4
.L_1010:
        /*0048*/ 	.word	index@(.nv.constant0._Z15bfloat162int_ruPi13__nv_bfloat16)
        /*004c*/ 	.short	0x0380
        /*004e*/ 	.short	0x000a


	//----- nvinfo : EIATTR_SW_WAR
	.align		4
.L_1011:
        /*0050*/ 	.byte	0x04, 0x36
        /*0052*/ 	.short	(.L_1013 - .L_1012)
.L_1012:
        /*0054*/ 	.word	0x00000008
.L_1013:


//--------------------- .nv.info._Z15bfloat162int_rnPi13__nv_bfloat16 --------------------------
	.section	.nv.info._Z15bfloat162int_rnPi13__nv_bfloat16,"",@"SHT_CUDA_INFO"
	.sectionflags	@""
	.align	4


	//----- nvinfo : EIATTR_CUDA_API_VERSION
	.align		4
        /*0000*/ 	.byte	0x04, 0x37
        /*0002*/ 	.short	(.L_1015 - .L_1014)
.L_1014:
        /*0004*/ 	.word	0x00000082


	//----- nvinfo : EIATTR_KPARAM_INFO
	.align		4
.L_1015:
        /*0008*/ 	.byte	0x04, 0x17
        /*000a*/ 	.short	(.L_1017 - .L_1016)
.L_1016:
        /*000c*/ 	.word	0x00000000
        /*0010*/ 	.short	0x0001
        /*0012*/ 	.short	0x0008
        /*0014*/ 	.byte	0x00, 0xf0, 0x09, 0x00


	//----- nvinfo : EIATTR_KPARAM_INFO
	.align		4
.L_1017:
        /*0018*/ 	.byte	0x04, 0x17
        /*001a*/ 	.short	(.L_1019 - .L_1018)
.L_1018:
        /*001c*/ 	.word	0x00000000
        /*0020*/ 	.short	0x0000
        /*0022*/ 	.short	0x0000
        /*0024*/ 	.byte	0x00, 0xf5, 0x21, 0x00


	//----- nvinfo : EIATTR_SPARSE_MMA_MASK
	.align		4
.L_1019:
        /*0028*/ 	.byte	0x03, 0x50
        /*002a*/ 	.short	0x0000


	//----- nvinfo : EIATTR_MAXREG_COUNT
	.align		4
        /*002c*/ 	.byte	0x03, 0x1b
        /*002e*/ 	.short	0x00ff


	//----- nvinfo : EIATTR_MERCURY_ISA_VERSION
	.align		4
        /*0030*/ 	.byte	0x03, 0x5f
        /*0032*/ 	.short	0x0101


	//----- nvinfo : EIATTR_VRC_CTA_INIT_COUNT
	.align		4
        /*0034*/ 	.byte	0x02, 0x4a
	.zero		1
	.zero		1


	//----- nvinfo : EIATTR_EXIT_INSTR_OFFSETS
	.align		4
        /*0038*/ 	.byte	0x04, 0x1c
        /*003a*/ 	.short	(.L_1021 - .L_1020)


	//   ....[0]....
.L_1020:
        /*003c*/ 	.word	0x00000060


	//----- nvinfo : EIATTR_CBANK_PARAM_SIZE
	.align		4
.L_1021:
        /*0040*/ 	.byte	0x03, 0x19
        /*0042*/ 	.short	0x000a


	//----- nvinfo : EIATTR_PARAM_CBANK
	.align		4
        /*0044*/ 	.byte	0x04, 0x0a
        /*0046*/ 	.short	(.L_1023 - .L_1022)
	.align		4
.L_1022:
        /*0048*/ 	.word	index@(.nv.constant0._Z15bfloat162int_rnPi13__nv_bfloat16)
        /*004c*/ 	.short	0x0380
        /*004e*/ 	.short	0x000a


	//----- nvinfo : EIATTR_SW_WAR
	.align		4
.L_1023:
        /*0050*/ 	.byte	0x04, 0x36
        /*0052*/ 	.short	(.L_1025 - .L_1024)
.L_1024:
        /*0054*/ 	.word	0x00000008
.L_1025:


//--------------------- .nv.info._Z15bfloat162int_rdPi13__nv_bfloat16 --------------------------
	.section	.nv.info._Z15bfloat162int_rdPi13__nv_bfloat16,"",@"SHT_CUDA_INFO"
	.sectionflags	@""
	.align	4


	//----- nvinfo : EIATTR_CUDA_API_VERSION
	.align		4
        /*0000*/ 	.byte	0x04, 0x37
        /*0002*/ 	.short	(.L_1027 - .L_1026)
.L_1026:
        /*0004*/ 	.word	0x00000082


	//----- nvinfo : EIATTR_KPARAM_INFO
	.align		4
.L_1027:
        /*0008*/ 	.byte	0x04, 0x17
        /*000a*/ 	.short	(.L_1029 - .L_1028)
.L_1028:
        /*000c*/ 	.word	0x00000000
        /*0010*/ 	.short	0x0001
        /*0012*/ 	.short	0x0008
        /*0014*/ 	.byte	0x00, 0xf0, 0x09, 0x00


	//----- nvinfo : EIATTR_KPARAM_INFO
	.align		4
.L_1029:
        /*0018*/ 	.byte	0x04, 0x17
        /*001a*/ 	.short	(.L_1031 - .L_1030)
.L_1030:
        /*001c*/ 	.word	0x00000000
        /*0020*/ 	.short	0x0000
        /*0022*/ 	.short	0x0000
        /*0024*/ 	.byte	0x00, 0xf5, 0x21, 0x00


	//----- nvinfo : EIATTR_SPARSE_MMA_MASK
	.align		4
.L_1031:
        /*0028*/ 	.byte	0x03, 0x50
        /*002a*/ 	.short	0x0000


	//----- nvinfo : EIATTR_MAXREG_COUNT
	.align		4
        /*002c*/ 	.byte	0x03, 0x1b
        /*002e*/ 	.short	0x00ff


	//----- nvinfo : EIATTR_MERCURY_ISA_VERSION
	.align		4
        /*0030*/ 	.byte	0x03, 0x5f
        /*0032*/ 	.short	0x0101


	//----- nvinfo : EIATTR_VRC_CTA_INIT_COUNT
	.align		4
        /*0034*/ 	.byte	0x02, 0x4a
	.zero		1
	.zero		1


	//----- nvinfo : EIATTR_EXIT_INSTR_OFFSETS
	.align		4
        /*0038*/ 	.byte	0x04, 0x1c
        /*003a*/ 	.short	(.L_1033 - .L_1032)


	//   ....[0]....
.L_1032:
        /*003c*/ 	.word	0x00000060


	//----- nvinfo : EIATTR_CBANK_PARAM_SIZE
	.align		4
.L_1033:
        /*0040*/ 	.byte	0x03, 0x19
        /*0042*/ 	.short	0x000a


	//----- nvinfo : EIATTR_PARAM_CBANK
	.align		4
        /*0044*/ 	.byte	0x04, 0x0a
        /*0046*/ 	.short	(.L_1035 - .L_1034)
	.align		4
.L_1034:
        /*0048*/ 	.word	index@(.nv.constant0._Z15bfloat162int_rdPi13__nv_bfloat16)
        /*004c*/ 	.short	0x0380
        /*004e*/ 	.short	0x000a


	//----- nvinfo : EIATTR_SW_WAR
	.align		4
.L_1035:
        /*0050*/ 	.byte	0x04, 0x36
        /*0052*/ 	.short	(.L_1037 - .L_1036)
.L_1036:
        /*0054*/ 	.word	0x00000008
.L_1037:


//--------------------- .nv.info._Z14bfloat162floatPf13__nv_bfloat16 --------------------------
	.section	.nv.info._Z14bfloat162floatPf13__nv_bfloat16,"",@"SHT_CUDA_INFO"
	.sectionflags	@""
	.align	4


	//----- nvinfo : EIATTR_CUDA_API_VERSION
	.align		4
        /*0000*/ 	.byte	0x04, 0x37
        /*0002*/ 	.short	(.L_1039 - .L_1038)
.L_1038:
        /*0004*/ 	.word	0x00000082


	//----- nvinfo : EIATTR_KPARAM_INFO
	.align		4
.L_1039:
        /*0008*/ 	.byte	0x04, 0x17
        /*000a*/ 	.short	(.L_1041 - .L_1040)
.L_1040:
        /*000c*/ 	.word	0x00000000
        /*0010*/ 	.short	0x0001
        /*0012*/ 	.short	0x0008
        /*0014*/ 	.byte	0x00, 0xf0, 0x09, 0x00


	//----- nvinfo : EIATTR_KPARAM_INFO
	.align		4
.L_1041:
        /*0018*/ 	.byte	0x04, 0x17
        /*001a*/ 	.short	(.L_1043 - .L_1042)
.L_1042:
        /*001c*/ 	.word	0x00000000
        /*0020*/ 	.short	0x0000
        /*0022*/ 	.short	0x0000
        /*0024*/ 	.byte	0x00, 0xf5, 0x21, 0x00


	//----- nvinfo : EIATTR_SPARSE_MMA_MASK
	.align		4
.L_1043:
        /*0028*/ 	.byte	0x03, 0x50
        /*002a*/ 	.short	0x0000


	//----- nvinfo : EIATTR_MAXREG_COUNT
	.align		4
        /*002c*/ 	.byte	0x03, 0x1b
        /*002e*/ 	.short	0x00ff


	//----- nvinfo : EIATTR_MERCURY_ISA_VERSION
	.align		4
        /*0030*/ 	.byte	0x03, 0x5f
        /*0032*/ 	.short	0x0101


	//----- nvinfo : EIATTR_VRC_CTA_INIT_COUNT
	.align		4
        /*0034*/ 	.byte	0x02, 0x4a
	.zero		1
	.zero		1


	//----- nvinfo : EIATTR_EXIT_INSTR_OFFSETS
	.align		4
        /*0038*/ 	.byte	0x04, 0x1c
        /*003a*/ 	.short	(.L_1045 - .L_1044)


	//   ....[0]....
.L_1044:
        /*003c*/ 	.word	0x00000060


	//----- nvinfo : EIATTR_CBANK_PARAM_SIZE
	.align		4
.L_1045:
        /*0040*/ 	.byte	0x03, 0x19
        /*0042*/ 	.short	0x000a


	//----- nvinfo : EIATTR_PARAM_CBANK
	.align		4
        /*0044*/ 	.byte	0x04, 0x0a
        /*0046*/ 	.short	(.L_1047 - .L_1046)
	.align		4
.L_1046:
        /*0048*/ 	.word	index@(.nv.constant0._Z14bfloat162floatPf13__nv_bfloat16)
        /*004c*/ 	.short	0x0380
        /*004e*/ 	.short	0x000a


	//----- nvinfo : EIATTR_SW_WAR
	.align		4
.L_1047:
        /*0050*/ 	.byte	0x04, 0x36
        /*0052*/ 	.short	(.L_1049 - .L_1048)
.L_1048:
        /*0054*/ 	.word	0x00000008
.L_1049:


//--------------------- .nv.info._Z16bfloat1622float2Pf14__nv_bfloat162 --------------------------
	.section	.nv.info._Z16bfloat1622float2Pf14__nv_bfloat162,"",@"SHT_CUDA_INFO"
	.sectionflags	@""
	.align	4


	//----- nvinfo : EIATTR_CUDA_API_VERSION
	.align		4
        /*0000*/ 	.byte	0x04, 0x37
        /*0002*/ 	.short	(.L_1051 - .L_1050)
.L_1050:
        /*0004*/ 	.word	0x00000082


	//----- nvinfo : EIATTR_KPARAM_INFO
	.align		4
.L_1051:
        /*0008*/ 	.byte	0x04, 0x17
        /*000a*/ 	.short	(.L_1053 - .L_1052)
.L_1052:
        /*000c*/ 	.word	0x00000000
        /*0010*/ 	.short	0x0001
        /*0012*/ 	.short	0x0008
        /*0014*/ 	.byte	0x00, 0xf0, 0x11, 0x00


	//----- nvinfo : EIATTR_KPARAM_INFO
	.align		4
.L_1053:
        /*0018*/ 	.byte	0x04, 0x17
        /*001a*/ 	.short	(.L_1055 - .L_1054)
.L_1054:
        /*001c*/ 	.word	0x00000000
        /*0020*/ 	.short	0x0000
        /*0022*/ 	.short	0x0000
        /*0024*/ 	.byte	0x00, 0xf5, 0x21, 0x00


	//----- nvinfo : EIATTR_SPARSE_MMA_MASK
	.align		4
.L_1055:
        /*0028*/ 	.byte	0x03, 0x50
        /*002a*/ 	.short	0x0000


	//----- nvinfo : EIATTR_MAXREG_COUNT
	.align		4
        /*002c*/ 	.byte	0x03, 0x1b
        /*002e*/ 	.short	0x00ff


	//----- nvinfo : EIATTR_MERCURY_ISA_VERSION
	.align		4
        /*0030*/ 	.byte	0x03, 0x5f
        /*0032*/ 	.short	0x0101


	//----- nvinfo : EIATTR_VRC_CTA_INIT_COUNT
	.align		4
        /*0034*/ 	.byte	0x02, 0x4a
	.zero		1
	.zero		1


	//----- nvinfo : EIATTR_EXIT_INSTR_OFFSETS
	.align		4
        /*0038*/ 	.byte	0x04, 0x1c
        /*003a*/ 	.short	(.L_1057 - .L_1056)


	//   ....[0]....
.L_1056:
        /*003c*/ 	.word	0x00000090


	//----- nvinfo : EIATTR_CBANK_PARAM_SIZE
	.align		4
.L_1057:
        /*0040*/ 	.byte	0x03, 0x19
        /*0042*/ 	.short	0x000c


	//----- nvinfo : EIATTR_PARAM_CBANK
	.align		4
        /*0044*/ 	.byte	0x04, 0x0a
        /*0046*/ 	.short	(.L_1059 - .L_1058)
	.align		4
.L_1058:
        /*0048*/ 	.word	index@(.nv.constant0._Z16bfloat1622float2Pf14__nv_bfloat162)
        /*004c*/ 	.short	0x0380
        /*004e*/ 	.short	0x000c


	//----- nvinfo : EIATTR_SW_WAR
	.align		4
.L_1059:
        /*0050*/ 	.byte	0x04, 0x36
        /*0052*/ 	.short	(.L_1061 - .L_1060)
.L_1060:
        /*0054*/ 	.word	0x00000008
.L_1061:


//--------------------- .nv.callgraph             --------------------------
	.section	.nv.callgraph,"",@"SHT_CUDA_CALLGRAPH"
	.align	4
	.sectionentsize	8
	.align		4
        /*0000*/ 	.word	0x00000000
	.align		4
        /*0004*/ 	.word	0xffffffff
	.align		4
        /*0008*/ 	.word	0x00000000
	.align		4
        /*000c*/ 	.word	0xfffffffe
	.align		4
        /*0010*/ 	.word	0x00000000
	.align		4
        /*0014*/ 	.word	0xfffffffd
	.align		4
        /*0018*/ 	.word	0x00000000
	.align		4
        /*001c*/ 	.word	0xfffffffc


//--------------------- .text._Z18ushort_as_bfloat16Pft --------------------------
	.section	.text._Z18ushort_as_bfloat16Pft,"ax",@progbits
	.align	128
        .global         _Z18ushort_as_bfloat16Pft
        .type           _Z18ushort_as_bfloat16Pft,@function
        .size           _Z18ushort_as_bfloat16Pft,(.L_x_59 - _Z18ushort_as_bfloat16Pft)
        .other          _Z18ushort_as_bfloat16Pft,@"STO_CUDA_ENTRY STV_DEFAULT"
_Z18ushort_as_bfloat16Pft:
.text._Z18ushort_as_bfloat16Pft:
[----:B------:R-:W-:Y:S08]  /*0000*/  LDC R1, c[0x0][0x37c] ;  /* 0x0000df00ff017b82 */ /* 0x000ff00000000800 */
[----:B------:R-:W0:Y:S01]  /*0010*/  LDC.U16 R0, c[0x0][0x388] ;  /* 0x0000e200ff007b82 */ /* 0x000e220000000400 */
[----:B------:R-:W1:Y:S07]  /*0020*/  LDCU.64 UR4, c[0x0][0x358] ;  /* 0x00006b00ff0477ac */ /* 0x000e6e0008000a00 */
[----:B------:R-:W1:Y:S01]  /*0030*/  LDC.64 R2, c[0x0][0x380] ;  /* 0x0000e000ff027b82 */ /* 0x000e620000000a00 */
[----:B0-----:R-:W-:-:S05]  /*0040*/  SHF.L.U32 R5, R0, 0x10, RZ ;  /* 0x0000001000057819 */ /* 0x001fca00000006ff */
[----:B-1----:R-:W-:Y:S01]  /*0050*/  STG.E desc[UR4][R2.64], R5 ;  /* 0x0000000502007986 */ /* 0x002fe2000c101904 */
[----:B------:R-:W-:Y:S05]  /*0060*/  EXIT ;  /* 0x000000000000794d */ /* 0x000fea0003800000 */
.L_x_0:
[----:B------:R-:W-:-:S00]  /*0070*/  BRA `(.L_x_0) ;  /* 0xfffffffc00fc7947 */ /* 0x000fc0000383ffff */
[----:B------:R-:W-:-:S00]  /*0080*/  NOP ;  /* 0x0000000000007918 */ /* 0x000fc00000000000 */
[----:B------:R-:W-:-:S00]  /*0090*/  NOP ;  /* 0x0000000000007918 */ /* 0x000fc00000000000 */
[----:B------:R-:W-:-:S00]  /*00a0*/  NOP ;  /* 0x0000000000007918 */ /* 0x000fc00000000000 */
[----:B------:R-:W-:-:S00]  /*00b0*/  NOP ;  /* 0x0000000000007918 */ /* 0x000fc00000000000 */
[----:B------:R-:W-:-:S00]  /*00c0*/  NOP ;  /* 0x0000000000007918 */ /* 0x000fc00000000000 */
[----:B------:R-:W-:-:S00]  /*00d0*/  NOP ;  /* 0x0000000000007918 */ /* 0x000fc00000000000 */
[----:B------:R-:W-:-:S00]  /*00e0*/  NOP ;  /* 0x0000000000007918 */ /* 0x000fc00000000000 */
[----:B------:R-:W-:-:S00]  /*00f0*/  NOP ;  /* 0x0000000000007918 */ /* 0x000fc00000000000 */
.L_x_59:


//--------------------- .text._Z18ushort2bfloat16_rzPft --------------------------
	.section	.text._Z18ushort2bfloat16_rzPft,"ax",@progbits
	.align	128
        .global         _Z18ushort2bfloat16_rzPft
        .type           _Z18ushort2bfloat16_rzPft,@function
        .size           _Z18ushort2bfloat16_rzPft,(.L_x_60 - _Z18ushort2bfloat16_rzPft)
        .other          _Z18ushort2bfloat16_rzPft,@"STO_CUDA_ENTRY STV_DEFAULT"
_Z18ushort2bfloat16_rzPft:
.text._Z18ushort2bfloat16_rzPft:
[----:B------:R-:W-:Y:S01]  /*0000*/  LDC R1, c[0x0][0x37c] ;  /* 0x0000df00ff017b82 */ /* 0x000fe20000000800 */
[----:B------:R-:W0:Y:S07]  /*0010*/  LDCU.U16 UR4, c[0x0][0x388] ;  /* 0x00007100ff0477ac */ /* 0x000e2e0008000400 */
[----:B------:R-:W1:Y:S01]  /*0020*/  LDC.64 R2, c[0x0][0x380] ;  /* 0x0000e000ff027b82 */ /* 0x000e620000000a00 */
[----:B0-----:R-:W0:Y:S01]  /*0030*/  I2F.BF16.U16.RZ R0, UR4 ;  /* 0x0000000400007d06 */ /* 0x001e22000810e000 */
[----:B------:R-:W1:Y:S01]  /*0040*/  LDCU.64 UR4, c[0x0][0x358] ;  /* 0x00006b00ff0477ac */ /* 0x000e620008000a00 */
[----:B0-----:R-:W-:-:S05]  /*0050*/  SHF.L.U32 R5, R0, 0x10, RZ ;  /* 0x0000001000057819 */ /* 0x001fca00000006ff */
[----:B-1----:R-:W-:Y:S01]  /*0060*/  STG.E desc[UR4][R2.64], R5 ;  /* 0x0000000502007986 */ /* 0x002fe2000c101904 */
[----:B------:R-:W-:Y:S05]  /*0070*/  EXIT ;  /* 0x000000000000794d */ /* 0x000fea0003800000 */
.L_x_1:
        /* <DEDUP_REMOVED lines=16> */
.L_x_60:


//--------------------- .text._Z18ushort2bfloat16_ruPft --------------------------
	.section	.text._Z18ushort2bfloat16_ruPft,"ax",@progbits
	.align	128
        .global         _Z18ushort2bfloat16_ruPft
        .type           _Z18ushort2bfloat16_ruPft,@function
        .size           _Z18ushort2bfloat16_ruPft,(.L_x_61 - _Z18ushort2bfloat16_ruPft)
        .other          _Z18ushort2bfloat16_ruPft,@"STO_CUDA_ENTRY STV_DEFAULT"
_Z18ushort2bfloat16_ruPft:
.text._Z18ushort2bfloat16_ruPft:
[----:B------:R-:W-:Y:S01]  /*0000*/  LDC R1, c[0x0][0x37c] ;  /* 0x0000df00ff017b82 */ /* 0x000fe20000000800 */
[----:B------:R-:W0:Y:S07]  /*0010*/  LDCU.U16 UR4, c[0x0][0x388] ;  /* 0x00007100ff0477ac */ /* 0x000e2e0008000400 */
[----:B------:R-:W1:Y:S01]  /*0020*/  LDC.64 R2, c[0x0][0x380] ;  /* 0x0000e000ff027b82 */ /* 0x000e620000000a00 */
[----:B0-----:R-:W0:Y:S01]  /*0030*/  I2F.BF16.U16.RP R0, UR4 ;  /* 0x0000000400007d06 */ /* 0x001e22000810a000 */
[----:B------:R-:W1:Y:S01]  /*0040*/  LDCU.64 UR4, c[0x0][0x358] ;  /* 0x00006b00ff0477ac */ /* 0x000e620008000a00 */
[----:B0-----:R-:W-:-:S05]  /*0050*/  SHF.L.U32 R5, R0, 0x10, RZ ;  /* 0x0000001000057819 */ /* 0x001fca00000006ff */
[----:B-1----:R-:W-:Y:S01]  /*0060*/  STG.E desc[UR4][R2.64], R5 ;  /* 0x0000000502007986 */ /* 0x002fe2000c101904 */
[----:B------:R-:W-:Y:S05]  /*0070*/  EXIT ;  /* 0x000000000000794d */ /* 0x000fea0003800000 */
.L_x_2:
        /* <DEDUP_REMOVED lines=16> */
.L_x_61:


//--------------------- .text._Z18ushort2bfloat16_rnPft --------------------------
	.section	.text._Z18ushort2bfloat16_rnPft,"ax",@progbits
	.align	128
        .global         _Z18ushort2bfloat16_rnPft
        .type           _Z18ushort2bfloat16_rnPft,@function
        .size           _Z18ushort2bfloat16_rnPft,(.L_x_62 - _Z18ushort2bfloat16_rnPft)
        .other          _Z18ushort2bfloat16_rnPft,@"STO_CUDA_ENTRY STV_DEFAULT"
_Z18ushort2bfloat16_rnPft:
.text._Z18ushort2bfloat16_rnPft:
[----:B------:R-:W-:Y:S01]  /*0000*/  LDC R1, c[0x0][0x37c] ;  /* 0x0000df00ff017b82 */ /* 0x000fe20000000800 */
[----:B------:R-:W0:Y:S07]  /*0010*/  LDCU.U16 UR4, c[0x0][0x388] ;  /* 0x00007100ff0477ac */ /* 0x000e2e0008000400 */
[----:B------:R-:W1:Y:S01]  /*0020*/  LDC.64 R2, c[0x0][0x380] ;  /* 0x0000e000ff027b82 */ /* 0x000e620000000a00 */
[----:B0-----:R-:W0:Y:S01]  /*0030*/  I2F.BF16.U16 R0, UR4 ;  /* 0x0000000400007d06 */ /* 0x001e220008102000 */
[----:B------:R-:W1:Y:S01]  /*0040*/  LDCU.64 UR4, c[0x0][0x358] ;  /* 0x00006b00ff0477ac */ /* 0x000e620008000a00 */
[----:B0-----:R-:W-:-:S05]  /*0050*/  SHF.L.U32 R5, R0, 0x10, RZ ;  /* 0x0000001000057819 */ /* 0x001fca00000006ff */
[----:B-1----:R-:W-:Y:S01]  /*0060*/  STG.E desc[UR4][R2.64], R5 ;  /* 0x0000000502007986 */ /* 0x002fe2000c101904 */
[----:B------:R-:W-:Y:S05]  /*0070*/  EXIT ;  /* 0x000000000000794d */ /* 0x000fea0003800000 */
.L_x_3:
        /* <DEDUP_REMOVED lines=16> */
.L_x_62:


//--------------------- .text._Z18ushort2bfloat16_rdPft --------------------------
	.section	.text._Z18ushort2bfloat16_rdPft,"ax",@progbits
	.align	128
        .global         _Z18ushort2bfloat16_rdPft
        .type           _Z18ushort2bfloat16_rdPft,@function
        .size           _Z18ushort2bfloat16_rdPft,(.L_x_63 - _Z18ushort2bfloat16_rdPft)
        .other          _Z18ushort2bfloat16_rdPft,@"STO_CUDA_ENTRY STV_DEFAULT"
_Z18ushort2bfloat16_rdPft:
.text._Z18ushort2bfloat16_rdPft:
[----:B------:R-:W-:Y:S01]  /*0000*/  LDC R1, c[0x0][0x37c] ;  /* 0x0000df00ff017b82 */ /* 0x000fe20000000800 */
[----:B------:R-:W0:Y:S07]  /*0010*/  LDCU.U16 UR4, c[0x0][0x388] ;  /* 0x00007100ff0477ac */ /* 0x000e2e0008000400 */
[----:B------:R-:W1:Y:S01]  /*0020*/  LDC.64 R2, c[0x0][0x380] ;  /* 0x0000e000ff027b82 */ /* 0x000e620000000a00 */
[----:B0-----:R-:W0:Y:S01]  /*0030*/  I2F.BF16.U16.RM R0, UR4 ;  /* 0x0000000400007d06 */ /* 0x001e220008106000 */
[----:B------:R-:W1:Y:S01]  /*0040*/  LDCU.64 UR4, c[0x0][0x358] ;  /* 0x00006b00ff0477ac */ /* 0x000e620008000a00 */
[----:B0-----:R-:W-:-:S05]  /*0050*/  SHF.L.U32 R5, R0, 0x10, RZ ;  /* 0x0000001000057819 */ /* 0x001fca00000006ff */
[----:B-1----:R-:W-:Y:S01]  /*0060*/  STG.E desc[UR4][R2.64], R5 ;  /* 0x0000000502007986 */ /* 0x002fe2000c101904 */
[----:B------:R-:W-:Y:S05]  /*0070*/  EXIT ;  /* 0x000000000000794d */ /* 0x000fea0003800000 */
.L_x_4:
        /* <DEDUP_REMOVED lines=16> */
.L_x_63:


//--------------------- .text._Z15ull2bfloat16_rzPfy --------------------------
	.section	.text._Z15ull2bfloat16_rzPfy,"ax",@progbits
	.align	128
        .global         _Z15ull2bfloat16_rzPfy
        .type           _Z15ull2bfloat16_rzPfy,@function
        .size           _Z15ull2bfloat16_rzPfy,(.L_x_64 - _Z15ull2bfloat16_rzPfy)
        .other          _Z15ull2bfloat16_rzPfy,@"STO_CUDA_ENTRY STV_DEFAULT"
_Z15ull2bfloat16_rzPfy:
.text._Z15ull2bfloat16_rzPfy:
[----:B------:R-:W-:Y:S01]  /*0000*/  LDC R1, c[0x0][0x37c] ;  /* 0x0000df00ff017b82 */ /* 0x000fe20000000800 */
[----:B------:R-:W0:Y:S07]  /*0010*/  LDCU.64 UR4, c[0x0][0x388] ;  /* 0x00007100ff0477ac */ /* 0x000e2e0008000a00 */
[----:B------:R-:W1:Y:S01]  /*0020*/  LDC.64 R2, c[0x0][0x380] ;  /* 0x0000e000ff027b82 */ /* 0x000e620000000a00 */
[----:B0-----:R-:W0:Y:S01]  /*0030*/  I2F.BF16.U64.RZ R0, UR4 ;  /* 0x0000000400007d12 */ /* 0x001e22000830e000 */
[----:B------:R-:W1:Y:S01]  /*0040*/  LDCU.64 UR4, c[0x0][0x358] ;  /* 0x00006b00ff0477ac */ /* 0x000e620008000a00 */
[----:B0-----:R-:W-:-:S05]  /*0050*/  SHF.L.U32 R5, R0, 0x10, RZ ;  /* 0x0000001000057819 */ /* 0x001fca00000006ff */
[----:B-1----:R-:W-:Y:S01]  /*0060*/  STG.E desc[UR4][R2.64], R5 ;  /* 0x0000000502007986 */ /* 0x002fe2000c101904 */
[----:B------:R-:W-:Y:S05]  /*0070*/  EXIT ;  /* 0x000000000000794d */ /* 0x000fea0003800000 */
.L_x_5:
        /* <DEDUP_REMOVED lines=16> */
.L_x_64:


//--------------------- .text._Z15ull2bfloat16_ruPfy --------------------------
	.section	.text._Z15ull2bfloat16_ruPfy,"ax",@progbits
	.align	128
        .global         _Z15ull2bfloat16_ruPfy
        .type           _Z15ull2bfloat16_ruPfy,@function
        .size           _Z15ull2bfloat16_ruPfy,(.L_x_65 - _Z15ull2bfloat16_ruPfy)
        .other          _Z15ull2bfloat16_ruPfy,@"STO_CUDA_ENTRY STV_DEFAULT"
_Z15ull2bfloat16_ruPfy:
.text._Z15ull2bfloat16_ruPfy:
[----:B------:R-:W-:Y:S01]  /*0000*/  LDC R1, c[0x0][0x37c] ;  /* 0x0000df00ff017b82 */ /* 0x000fe20000000800 */
[----:B------:R-:W0:Y:S07]  /*0010*/  LDCU.64 UR4, c[0x0][0x388] ;  /* 0x00007100ff0477ac */ /* 0x000e2e0008000a00 */
[----:B------:R-:W1:Y:S01]  /*0020*/  LDC.64 R2, c[0x0][0x380] ;  /* 0x0000e000ff027b82 */ /* 0x000e620000000a00 */
[----:B0-----:R-:W0:Y:S01]  /*0030*/  I2F.BF16.U64.RP R0, UR4 ;  /* 0x0000000400007d12 */ /* 0x001e22000830a000 */
[----:B------:R-:W1:Y:S01]  /*0040*/  LDCU.64 UR4, c[0x0][0x358] ;  /* 0x00006b00ff0477ac */ /* 0x000e620008000a00 */
[----:B0-----:R-:W-:-:S05]  /*0050*/  SHF.L.U32 R5, R0, 0x10, RZ ;  /* 0x0000001000057819 */ /* 0x001fca00000006ff */
[----:B-1----:R-:W-:Y:S01]  /*0060*/  STG.E desc[UR4][R2.64], R5 ;  /* 0x0000000502007986 */ /* 0x002fe2000c101904 */
[----:B------:R-:W-:Y:S05]  /*0070*/  EXIT ;  /* 0x000000000000794d */ /* 0x000fea0003800000 */
.L_x_6:
        /* <DEDUP_REMOVED lines=16> */
.L_x_65:


//--------------------- .text._Z15ull2bfloat16_rnPfy --------------------------
	.section	.text._Z15ull2bfloat16_rnPfy,"ax",@progbits
	.align	128
        .global         _Z15ull2bfloat16_rnPfy
        .type           _Z15ull2bfloat16_rnPfy,@function
        .size           _Z15ull2bfloat16_rnPfy,(.L_x_66 - _Z15ull2bfloat16_rnPfy)
        .other          _Z15ull2bfloat16_rnPfy,@"STO_CUDA_ENTRY STV_DEFAULT"
_Z15ull2bfloat16_rnPfy:
.text._Z15ull2bfloat16_rnPfy:
[----:B------:R-:W-:Y:S01]  /*0000*/  LDC R1, c[0x0][0x37c] ;  /* 0x0000df00ff017b82 */ /* 0x000fe20000000800 */
[----:B------:R-:W0:Y:S07]  /*0010*/  LDCU.64 UR4, c[0x0][0x388] ;  /* 0x00007100ff0477ac */ /* 0x000e2e0008000a00 */
[----:B------:R-:W1:Y:S01]  /*0020*/  LDC.64 R2, c[0x0][0x380] ;  /* 0x0000e000ff027b82 */ /* 0x000e620000000a00 */
[----:B0-----:R-:W0:Y:S01]  /*0030*/  I2F.BF16.U64 R0, UR4 ;  /* 0x0000000400007d12 */ /* 0x001e220008302000 */
[----:B------:R-:W1:Y:S01]  /*0040*/  LDCU.64 UR4, c[0x0][0x358] ;  /* 0x00006b00ff0477ac */ /* 0x000e620008000a00 */
[----:B0-----:R-:W-:-:S05]  /*0050*/  SHF.L.U32 R5, R0, 0x10, RZ ;  /* 0x0000001000057819 */ /* 0x001fca00000006ff */
[----:B-1----:R-:W-:Y:S01]  /*0060*/  STG.E desc[UR4][R2.64], R5 ;  /* 0x0000000502007986 */ /* 0x002fe2000c101904 */
[----:B------:R-:W-:Y:S05]  /*0070*/  EXIT ;  /* 0x000000000000794d */ /* 0x000fea0003800000 */
.L_x_7:
        /* <DEDUP_REMOVED lines=16> */
.L_x_66:


//--------------------- .text._Z15ull2bfloat16_rdPfy --------------------------
	.section	.text._Z15ull2bfloat16_rdPfy,"ax",@progbits
	.align	128
        .global         _Z15ull2bfloat16_rdPfy
        .type           _Z15ull2bfloat16_rdPfy,@function
        .size           _Z15ull2bfloat16_rdPfy,(.L_x_67 - _Z15ull2bfloat16_rdPfy)
        .other          _Z15ull2bfloat16_rdPfy,@"STO_CUDA_ENTRY STV_DEFAULT"
_Z15ull2bfloat16_rdPfy:
.text._Z15ull2bfloat16_rdPfy:
[----:B------:R-:W-:Y:S01]  /*0000*/  LDC R1, c[0x0][0x37c] ;  /* 0x0000df00ff017b82 */ /* 0x000fe20000000800 */
[----:B------:R-:W0:Y:S07]  /*0010*/  LDCU.64 UR4, c[0x0][0x388] ;  /* 0x00007100ff0477ac */ /* 0x000e2e0008000a00 */
[----:B------:R-:W1:Y:S01]  /*0020*/  LDC.64 R2, c[0x0][0x380] ;  /* 0x0000e000ff027b82 */ /* 0x000e620000000a00 */
[----:B0-----:R-:W0:Y:S01]  /*0030*/  I2F.BF16.U64.RM R0, UR4 ;  /* 0x0000000400007d12 */ /* 0x001e220008306000 */
[----:B------:R-:W1:Y:S01]  /*0040*/  LDCU.64 UR4, c[0x0][0x358] ;  /* 0x00006b00ff0477ac */ /* 0x000e620008000a00 */
[----:B0-----:R-:W-:-:S05]  /*0050*/  SHF.L.U32 R5, R0, 0x10, RZ ;  /* 0x0000001000057819 */ /* 0x001fca00000006ff */
[----:B-1----:R-:W-:Y:S01]  /*0060*/  STG.E desc[UR4][R2.64], R5 ;  /* 0x0000000502007986 */ /* 0x002fe2000c101904 */
[----:B------:R-:W-:Y:S05]  /*0070*/  EXIT ;  /* 0x000000000000794d */ /* 0x000fea0003800000 */
.L_x_8:
        /* <DEDUP_REMOVED lines=16> */
.L_x_67:


//--------------------- .text._Z16uint2bfloat16_rzPfj --------------------------
	.section	.text._Z16uint2bfloat16_rzPfj,"ax",@progbits
	.align	128
        .global         _Z16uint2bfloat16_rzPfj
        .type           _Z16uint2bfloat16_rzPfj,@function
        .size           _Z16uint2bfloat16_rzPfj,(.L_x_68 - _Z16uint2bfloat16_rzPfj)
        .other          _Z16uint2bfloat16_rzPfj,@"STO_CUDA_ENTRY STV_DEFAULT"
_Z16uint2bfloat16_rzPfj:
.text._Z16uint2bfloat16_rzPfj:
[----:B------:R-:W-:Y:S01]  /*0000*/  LDC R1, c[0x0][0x37c] ;  /* 0x0000df00ff017b82 */ /* 0x000fe20000000800 */
[----:B------:R-:W0:Y:S07]  /*0010*/  LDCU UR4, c[0x0][0x388] ;  /* 0x00007100ff0477ac */ /* 0x000e2e0008000800 */
[----:B------:R-:W1:Y:S01]  /*0020*/  LDC.64 R2, c[0x0][0x380] ;  /* 0x0000e000ff027b82 */ /* 0x000e620000000a00 */
[----:B0-----:R-:W0:Y:S01]  /*0030*/  I2F.BF16.U32.RZ R0, UR4 ;  /* 0x0000000400007d06 */ /* 0x001e22000820e000 */
[----:B------:R-:W1:Y:S01]  /*0040*/  LDCU.64 UR4, c[0x0][0x358] ;  /* 0x00006b00ff0477ac */ /* 0x000e620008000a00 */
[----:B0-----:R-:W-:-:S05]  /*0050*/  SHF.L.U32 R5, R0, 0x10, RZ ;  /* 0x0000001000057819 */ /* 0x001fca00000006ff */
[----:B-1----:R-:W-:Y:S01]  /*0060*/  STG.E desc[UR4][R2.64], R5 ;  /* 0x0000000502007986 */ /* 0x002fe2000c101904 */
[----:B------:R-:W-:Y:S05]  /*0070*/  EXIT ;  /* 0x000000000000794d */ /* 0x000fea0003800000 */
.L_x_9:
        /* <DEDUP_REMOVED lines=16> */
.L_x_68:


//--------------------- .text._Z16uint2bfloat16_ruPfj --------------------------
	.section	.text._Z16uint2bfloat16_ruPfj,"ax",@progbits
	.align	128
        .global         _Z16uint2bfloat16_ruPfj
        .type           _Z16uint2bfloat16_ruPfj,@function
        .size           _Z16uint2bfloat16_ruPfj,(.L_x_69 - _Z16uint2bfloat16_ruPfj)
        .other          _Z16uint2bfloat16_ruPfj,@"STO_CUDA_ENTRY STV_DEFAULT"
_Z16uint2bfloat16_ruPfj:
.text._Z16uint2bfloat16_ruPfj:
[----:B------:R-:W-:Y:S01]  /*0000*/  LDC R1, c[0x0][0x37c] ;  /* 0x0000df00ff017b82 */ /* 0x000fe20000000800 */
[----:B------:R-:W0:Y:S07]  /*0010*/  LDCU UR4, c[0x0][0x388] ;  /* 0x00007100ff0477ac */ /* 0x000e2e0008000800 */
[----:B------:R-:W1:Y:S01]  /*0020*/  LDC.64 R2, c[0x0][0x380] ;  /* 0x0000e000ff027b82 */ /* 0x000e620000000a00 */
[----:B0-----:R-:W0:Y:S01]  /*0030*/  I2F.BF16.U32.RP R0, UR4 ;  /* 0x0000000400007d06 */ /* 0x001e22000820a000 */
[----:B------:R-:W1:Y:S01]  /*0040*/  LDCU.64 UR4, c[0x0][0x358] ;  /* 0x00006b00ff0477ac */ /* 0x000e620008000a00 */
[----:B0-----:R-:W-:-:S05]  /*0050*/  SHF.L.U32 R5, R0, 0x10, RZ ;  /* 0x0000001000057819 */ /* 0x001fca00000006ff */
[----:B-1----:R-:W-:Y:S01]  /*0060*/  STG.E desc[UR4][R2.64], R5 ;  /* 0x0000000502007986 */ /* 0x002fe2000c101904 */
[----:B------:R-:W-:Y:S05]  /*0070*/  EXIT ;  /* 0x000000000000794d */ /* 0x000fea0003800000 */
.L_x_10:
        /* <DEDUP_REMOVED lines=16> */
.L_x_69:


//--------------------- .text._Z16uint2bfloat16_rnPfj --------------------------
	.section	.text._Z16uint2bfloat16_rnPfj,"ax",@progbits
	.align	128
        .global         _Z16uint2bfloat16_rnPfj
        .type           _Z16uint2bfloat16_rnPfj,@function
        .size           _Z16uint2bfloat16_rnPfj,(.L_x_70 - _Z16uint2bfloat16_rnPfj)
        .other          _Z16uint2bfloat16_rnPfj,@"STO_CUDA_ENTRY STV_DEFAULT"
_Z16uint2bfloat16_rnPfj:
.text._Z16uint2bfloat16_rnPfj:
[----:B------:R-:W-:Y:S01]  /*0000*/  LDC R1, c[0x0][0x37c] ;  /* 0x0000df00ff017b82 */ /* 0x000fe20000000800 */
[----:B------:R-:W0:Y:S07]  /*0010*/  LDCU UR4, c[0x0][0x388] ;  /* 0x00007100ff0477ac */ /* 0x000e2e0008000800 */
[----:B------:R-:W1:Y:S01]  /*0020*/  LDC.64 R2, c[0x0][0x380] ;  /* 0x0000e000ff027b82 */ /* 0x000e620000000a00 */
[----:B0-----:R-:W0:Y:S01]  /*0030*/  I2F.BF16.U32 R0, UR4 ;  /* 0x0000000400007d06 */ /* 0x001e220008202000 */
[----:B------:R-:W1:Y:S01]  /*0040*/  LDCU.64 UR4, c[0x0][0x358] ;  /* 0x00006b00ff0477ac */ /* 0x000e620008000a00 */
[----:B0-----:R-:W-:-:S05]  /*0050*/  SHF.L.U32 R5, R0, 0x10, RZ ;  /* 0x0000001000057819 */ /* 0x001fca00000006ff */
[----:B-1----:R-:W-:Y:S01]  /*0060*/  STG.E desc[UR4][R2.64], R5 ;  /* 0x0000000502007986 */ /* 0x002fe2000c101904 */
[----:B------:R-:W-:Y:S05]  /*0070*/  EXIT ;  /* 0x000000000000794d */ /* 0x000fea0003800000 */
.L_x_11:
        /* <DEDUP_REMOVED lines=16> */
.L_x_70:


//--------------------- .text._Z16uint2bfloat16_rdPfj --------------------------
	.section	.text._Z16uint2bfloat16_rdPfj,"ax",@progbits
	.align	128
        .global         _Z16uint2bfloat16_rdPfj
        .type           _Z16uint2bfloat16_rdPfj,@function
        .size           _Z16uint2bfloat16_rdPfj,(.L_x_71 - _Z16uint2bfloat16_rdPfj)
        .other          _Z16uint2bfloat16_rdPfj,@"STO_CUDA_ENTRY STV_DEFAULT"
_Z16uint2bfloat16_rdPfj:
.text._Z16uint2bfloat16_rdPfj:
[----:B------:R-:W-:Y:S01]  /*0000*/  LDC R1, c[0x0][0x37c] ;  /* 0x0000df00ff017b82 */ /* 0x000fe20000000800 */
[----:B------:R-:W0:Y:S07]  /*0010*/  LDCU UR4, c[0x0][0x388] ;  /* 0x00007100ff0477ac */ /* 0x000e2e0008000800 */
[----:B------:R-:W1:Y:S01]  /*0020*/  LDC.64 R2, c[0x0][0x380] ;  /* 0x0000e000ff027b82 */ /* 0x000e620000000a00 */
[----:B0-----:R-:W0:Y:S01]  /*0030*/  I2F.BF16.U32.RM R0, UR4 ;  /* 0x0000000400007d06 */ /* 0x001e220008206000 */
[----:B------:R-:W1:Y:S01]  /*0040*/  LDCU.64 UR4, c[0x0][0x358] ;  /* 0x00006b00ff0477ac */ /* 0x000e620008000a00 */
[----:B0-----:R-:W-:-:S05]  /*0050*/  SHF.L.U32 R5, R0, 0x10, RZ ;  /* 0x0000001000057819 */ /* 0x001fca00000006ff */
[----:B-1----:R-:W-:Y:S01]  /*0060*/  STG.E desc[UR4][R2.64], R5 ;  /* 0x0000000502007986 */ /* 0x002fe2000c101904 */
[----:B------:R-:W-:Y:S05]  /*0070*/  EXIT ;  /* 0x000000000000794d */ /* 0x000fea0003800000 */
.L_x_12:
        /* <DEDUP_REMOVED lines=16> */
.L_x_71:


//--------------------- .text._Z17short_as_bfloat16Pfs --------------------------
	.section	.text._Z17short_as_bfloat16Pfs,"ax",@progbits
	.align	128
        .global         _Z17short_as_bfloat16Pfs
        .type           _Z17short_as_bfloat16Pfs,@function
        .size           _Z17short_as_bfloat16Pfs,(.L_x_72 - _Z17short_as_bfloat16Pfs)
        .other          _Z17short_as_bfloat16Pfs,@"STO_CUDA_ENTRY STV_DEFAULT"
_Z17short_as_bfloat16Pfs:
.text._Z17short_as_bfloat16Pfs:
[----:B------:R-:W-:Y:S08]  /*0000*/  LDC R1, c[0x0][0x37c] ;  /* 0x0000df00ff017b82 */ /* 0x000ff00000000800 */
[----:B------:R-:W0:Y:S01]  /*0010*/  LDC.U16 R0, c[0x0][0x388] ;  /* 0x0000e200ff007b82 */ /* 0x000e220000000400 */
[----:B------:R-:W1:Y:S07]  /*0020*/  LDCU.64 UR4, c[0x0][0x358] ;  /* 0x00006b00ff0477ac */ /* 0x000e6e0008000a00 */
[----:B------:R-:W1:Y:S01]  /*0030*/  LDC.64 R2, c[0x0][0x380] ;  /* 0x0000e000ff027b82 */ /* 0x000e620000000a00 */
[----:B0-----:R-:W-:-:S05]  /*0040*/  SHF.L.U32 R5, R0, 0x10, RZ ;  /* 0x0000001000057819 */ /* 0x001fca00000006ff */
[----:B-1----:R-:W-:Y:S01]  /*0050*/  STG.E desc[UR4][R2.64], R5 ;  /* 0x0000000502007986 */ /* 0x002fe2000c101904 */
[----:B------:R-:W-:Y:S05]  /*0060*/  EXIT ;  /* 0x000000000000794d */ /* 0x000fea0003800000 */
.L_x_13:
        /* <DEDUP_REMOVED lines=9> */
.L_x_72:


//--------------------- .text._Z17short2bfloat16_rzPfs --------------------------
	.section	.text._Z17short2bfloat16_rzPfs,"ax",@progbits
	.align	128
        .global         _Z17short2bfloat16_rzPfs
        .type           _Z17short2bfloat16_rzPfs,@function
        .size           _Z17short2bfloat16_rzPfs,(.L_x_73 - _Z17short2bfloat16_rzPfs)
        .other          _Z17short2bfloat16_rzPfs,@"STO_CUDA_ENTRY STV_DEFAULT"
_Z17short2bfloat16_rzPfs:
.text._Z17short2bfloat16_rzPfs:
[----:B------:R-:W-:Y:S01]  /*0000*/  LDC R1, c[0x0][0x37c] ;  /* 0x0000df00ff017b82 */ /* 0x000fe20000000800 */
[----:B------:R-:W0:Y:S07]  /*0010*/  LDCU.U16 UR4, c[0x0][0x388] ;  /* 0x00007100ff0477ac */ /* 0x000e2e0008000400 */
[----:B------:R-:W1:Y:S01]  /*0020*/  LDC.64 R2, c[0x0][0x380] ;  /* 0x0000e000ff027b82 */ /* 0x000e620000000a00 */
[----:B0-----:R-:W0:Y:S01]  /*0030*/  I2F.BF16.S16.RZ R0, UR4 ;  /* 0x0000000400007d06 */ /* 0x001e22000810e400 */
[----:B------:R-:W1:Y:S01]  /*0040*/  LDCU.64 UR4, c[0x0][0x358] ;  /* 0x00006b00ff0477ac */ /* 0x000e620008000a00 */
[----:B0-----:R-:W-:-:S05]  /*0050*/  SHF.L.U32 R5, R0, 0x10, RZ ;  /* 0x0000001000057819 */ /* 0x001fca00000006ff */
[----:B-1----:R-:W-:Y:S01]  /*0060*/  STG.E desc[UR4][R2.64], R5 ;  /* 0x0000000502007986 */ /* 0x002fe2000c101904 */
[----:B------:R-:W-:Y:S05]  /*0070*/  EXIT ;  /* 0x000000000000794d */ /* 0x000fea0003800000 */
.L_x_14:
        /* <DEDUP_REMOVED lines=16> */
.L_x_73:


//--------------------- .text._Z17short2bfloat16_ruPfs --------------------------
	.section	.text._Z17short2bfloat16_ruPfs,"ax",@progbits
	.align	128
        .global         _Z17short2bfloat16_ruPfs
        .type           _Z17short2bfloat16_ruPfs,@function
        .size           _Z17short2bfloat16_ruPfs,(.L_x_74 - _Z17short2bfloat16_ruPfs)
        .other          _Z17short2bfloat16_ruPfs,@"STO_CUDA_ENTRY STV_DEFAULT"
_Z17short2bfloat16_ruPfs:
.text._Z17short2bfloat16_ruPfs:
[----:B------:R-:W-:Y:S01]  /*0000*/  LDC R1, c[0x0][0x37c] ;  /* 0x0000df00ff017b82 */ /* 0x000fe20000000800 */
[----:B------:R-:W0:Y:S07]  /*0010*/  LDCU.U16 UR4, c[0x0][0x388] ;  /* 0x00007100ff0477ac */ /* 0x000e2e0008000400 */
[----:B------:R-:W1:Y:S01]  /*0020*/  LDC.64 R2, c[0x0][0x380] ;  /* 0x0000e000ff027b82 */ /* 0x000e620000000a00 */
[----:B0-----:R-:W0:Y:S01]  /*0030*/  I2F.BF16.S16.RP R0, UR4 ;  /* 0x0000000400007d06 */ /* 0x001e22000810a400 */
[----:B------:R-:W1:Y:S01]  /*0040*/  LDCU.64 UR4, c[0x0][0x358] ;  /* 0x00006b00ff0477ac */ /* 0x000e620008000a00 */
[----:B0-----:R-:W-:-:S05]  /*0050*/  SHF.L.U32 R5, R0, 0x10, RZ ;  /* 0x0000001000057819 */ /* 0x001fca00000006ff */
[----:B-1----:R-:W-:Y:S01]  /*0060*/  STG.E desc[UR4][R2.64], R5 ;  /* 0x0000000502007986 */ /* 0x002fe2000c101904 */
[----:B------:R-:W-:Y:S05]  /*0070*/  EXIT ;  /* 0x000000000000794d */ /* 0x000fea0003800000 */
.L_x_15:
        /* <DEDUP_REMOVED lines=16> */
.L_x_74:


//--------------------- .text._Z17short2bfloat16_rnPfs --------------------------
	.section	.text._Z17short2bfloat16_rnPfs,"ax",@progbits
	.align	128
        .global         _Z17short2bfloat16_rnPfs
        .type           _Z17short2bfloat16_rnPfs,@function
        .size           _Z17short2bfloat16_rnPfs,(.L_x_75 - _Z17short2bfloat16_rnPfs)
        .other          _Z17short2bfloat16_rnPfs,@"STO_CUDA_ENTRY STV_DEFAULT"
_Z17short2bfloat16_rnPfs:
.text._Z17short2bfloat16_rnPfs:
[----:B------:R-:W-:Y:S01]  /*0000*/  LDC R1, c[0x0][0x37c] ;  /* 0x0000df00ff017b82 */ /* 0x000fe20000000800 */
[----:B------:R-:W0:Y:S07]  /*0010*/  LDCU.U16 UR4, c[0x0][0x388] ;  /* 0x00007100ff0477ac */ /* 0x000e2e0008000400 */
[----:B------:R-:W1:Y:S01]  /*0020*/  LDC.64 R2, c[0x0][0x380] ;  /* 0x0000e000ff027b82 */ /* 0x000e620000000a00 */
[----:B0-----:R-:W0:Y:S01]  /*0030*/  I2F.BF16.S16 R0, UR4 ;  /* 0x0000000400007d06 */ /* 0x001e220008102400 */
[----:B------:R-:W1:Y:S01]  /*0040*/  LDCU.64 UR4, c[0x0][0x358] ;  /* 0x00006b00ff0477ac */ /* 0x000e620008000a00 */
[----:B0-----:R-:W-:-:S05]  /*0050*/  SHF.L.U32 R5, R0, 0x10, RZ ;  /* 0x0000001000057819 */ /* 0x001fca00000006ff */
[----:B-1----:R-:W-:Y:S01]  /*0060*/  STG.E desc[UR4][R2.64], R5 ;  /* 0x0000000502007986 */ /* 0x002fe2000c101904 */
[----:B------:R-:W-:Y:S05]  /*0070*/  EXIT ;  /* 0x000000000000794d */ /* 0x000fea0003800000 */
.L_x_16:
        /* <DEDUP_REMOVED lines=16> */
.L_x_75:


//--------------------- .text._Z17short2bfloat16_rdPfs --------------------------
	.section	.text._Z17short2bfloat16_rdPfs,"ax",@progbits
	.align	128
        .global         _Z17short2bfloat16_rdPfs
        .type           _Z17short2bfloat16_rdPfs,@function
        .size           _Z17short2bfloat16_rdPfs,(.L_x_76 - _Z17short2bfloat16_rdPfs)
        .other          _Z17short2bfloat16_rdPfs,@"STO_CUDA_ENTRY STV_DEFAULT"
_Z17short2bfloat16_rdPfs:
.text._Z17short2bfloat16_rdPfs:
[----:B------:R-:W-:Y:S01]  /*0000*/  LDC R1, c[0x0][0x37c] ;  /* 0x0000df00ff017b82 */ /* 0x000fe20000000800 */
[----:B------:R-:W0:Y:S07]  /*0010*/  LDCU.U16 UR4, c[0x0][0x388] ;  /* 0x00007100ff0477ac */ /* 0x000e2e0008000400 */
[----:B------:R-:W1:Y:S01]  /*0020*/  LDC.64 R2, c[0x0][0x380] ;  /* 0x0000e000ff027b82 */ /* 0x000e620000000a00 */
[----:B0-----:R-:W0:Y:S01]  /*0030*/  I2F.BF16.S16.RM R0, UR4 ;  /* 0x0000000400007d06 */ /* 0x001e220008106400 */
[----:B------:R-:W1:Y:S01]  /*0040*/  LDCU.64 UR4, c[0x0][0x358] ;  /* 0x00006b00ff0477ac */ /* 0x000e620008000a00 */
[----:B0-----:R-:W-:-:S05]  /*0050*/  SHF.L.U32 R5, R0, 0x10, RZ ;  /* 0x0000001000057819 */ /* 0x001fca00000006ff */
[----:B-1----:R-:W-:Y:S01]  /*0060*/  STG.E desc[UR4][R2.64], R5 ;  /* 0x0000000502007986 */ /* 0x002fe2000c101904 */
[----:B------:R-:W-:Y:S05]  /*0070*/  EXIT ;  /* 0x000000000000794d */ /* 0x000fea0003800000 */
.L_x_17:
        /* <DEDUP_REMOVED lines=16> */
.L_x_76:


//--------------------- .text._Z14ll2bfloat16_rzPfx --------------------------
	.section	.text._Z14ll2bfloat16_rzPfx,"ax",@progbits
	.align	128
        .global         _Z14ll2bfloat16_rzPfx
        .type           _Z14ll2bfloat16_rzPfx,@function
        .size           _Z14ll2bfloat16_rzPfx,(.L_x_77 - _Z14ll2bfloat16_rzPfx)
        .other          _Z14ll2bfloat16_rzPfx,@"STO_CUDA_ENTRY STV_DEFAULT"
_Z14ll2bfloat16_rzPfx:
.text._Z14ll2bfloat16_rzPfx:
[----:B------:R-:W-:Y:S01]  /*0000*/  LDC R1, c[0x0][0x37c] ;  /* 0x0000df00ff017b82 */ /* 0x000fe20000000800 */
[----:B------:R-:W0:Y:S07]  /*0010*/  LDCU.64 UR4, c[0x0][0x388] ;  /* 0x00007100ff0477ac */ /* 0x000e2e0008000a00 */
[----:B------:R-:W1:Y:S01]  /*0020*/  LDC.64 R2, c[0x0][0x380] ;  /* 0x0000e000ff027b82 */ /* 0x000e620000000a00 */
[----:B0-----:R-:W0:Y:S01]  /*0030*/  I2F.BF16.S64.RZ R0, UR4 ;  /* 0x0000000400007d12 */ /* 0x001e22000830e400 */
[----:B------:R-:W1:Y:S01]  /*0040*/  LDCU.64 UR4, c[0x0][0x358] ;  /* 0x00006b00ff0477ac */ /* 0x000e620008000a00 */
[----:B0-----:R-:W-:-:S05]  /*0050*/  SHF.L.U32 R5, R0, 0x10, RZ ;  /* 0x0000001000057819 */ /* 0x001fca00000006ff */
[----:B-1----:R-:W-:Y:S01]  /*0060*/  STG.E desc[UR4][R2.64], R5 ;  /* 0x0000000502007986 */ /* 0x002fe2000c101904 */
[----:B------:R-:W-:Y:S05]  /*0070*/  EXIT ;  /* 0x000000000000794d */ /* 0x000fea0003800000 */
.L_x_18:
        /* <DEDUP_REMOVED lines=16> */
.L_x_77:


//--------------------- .text._Z14ll2bfloat16_ruPfx --------------------------
	.section	.text._Z14ll2bfloat16_ruPfx,"ax",@progbits
	.align	128
        .global         _Z14ll2bfloat16_ruPfx
        .type           _Z14ll2bfloat16_ruPfx,@function
        .size           _Z14ll2bfloat16_ruPfx,(.L_x_78 - _Z14ll2bfloat16_ruPfx)
        .other          _Z14ll2bfloat16_ruPfx,@"STO_CUDA_ENTRY STV_DEFAULT"
_Z14ll2bfloat16_ruPfx:
.text._Z14ll2bfloat16_ruPfx:
[----:B------:R-:W-:Y:S01]  /*0000*/  LDC R1, c[0x0][0x37c] ;  /* 0x0000df00ff017b82 */ /* 0x000fe20000000800 */
[----:B------:R-:W0:Y:S07]  /*0010*/  LDCU.64 UR4, c[0x0][0x388] ;  /* 0x00007100ff0477ac */ /* 0x000e2e0008000a00 */
[----:B------:R-:W1:Y:S01]  /*0020*/  LDC.64 R2, c[0x0][0x380] ;  /* 0x0000e000ff027b82 */ /* 0x000e620000000a00 */
[----:B0-----:R-:W0:Y:S01]  /*0030*/  I2F.BF16.S64.RP R0, UR4 ;  /* 0x0000000400007d12 */ /* 0x001e22000830a400 */
[----:B------:R-:W1:Y:S01]  /*0040*/  LDCU.64 UR4, c[0x0][0x358] ;  /* 0x00006b00ff0477ac */ /* 0x000e620008000a00 */
[----:B0-----:R-:W-:-:S05]  /*0050*/  SHF.L.U32 R5, R0, 0x10, RZ ;  /* 0x0000001000057819 */ /* 0x001fca00000006ff */
[----:B-1----:R-:W-:Y:S01]  /*0060*/  STG.E desc[UR4][R2.64], R5 ;  /* 0x0000000502007986 */ /* 0x002fe2000c101904 */
[----:B------:R-:W-:Y:S05]  /*0070*/  EXIT ;  /* 0x000000000000794d */ /* 0x000fea0003800000 */
.L_x_19:
        /* <DEDUP_REMOVED lines=16> */
.L_x_78:


//--------------------- .text._Z14ll2bfloat16_rnPfx --------------------------
	.section	.text._Z14ll2bfloat16_rnPfx,"ax",@progbits
	.align	128
        .global         _Z14ll2bfloat16_rnPfx
        .type           _Z14ll2bfloat16_rnPfx,@function
        .size           _Z14ll2bfloat16_rnPfx,(.L_x_79 - _Z14ll2bfloat16_rnPfx)
        .other          _Z14ll2bfloat16_rnPfx,@"STO_CUDA_ENTRY STV_DEFAULT"
_Z14ll2bfloat16_rnPfx:
.text._Z14ll2bfloat16_rnPfx:
[----:B------:R-:W-:Y:S01]  /*0000*/  LDC R1, c[0x0][0x37c] ;  /* 0x0000df00ff017b82 */ /* 0x000fe20000000800 */
[----:B------:R-:W0:Y:S07]  /*0010*/  LDCU.64 UR4, c[0x0][0x388] ;  /* 0x00007100ff0477ac */ /* 0x000e2e0008000a00 */
[----:B------:R-:W1:Y:S01]  /*0020*/  LDC.64 R2, c[0x0][0x380] ;  /* 0x0000e000ff027b82 */ /* 0x000e620000000a00 */
[----:B0-----:R-:W0:Y:S01]  /*0030*/  I2F.BF16.S64 R0, UR4 ;  /* 0x0000000400007d12 */ /* 0x001e220008302400 */
[----:B------:R-:W1:Y:S01]  /*0040*/  LDCU.64 UR4, c[0x0][0x358] ;  /* 0x00006b00ff0477ac */ /* 0x000e620008000a00 */
[----:B0-----:R-:W-:-:S05]  /*0050*/  SHF.L.U32 R5, R0, 0x10, RZ ;  /* 0x0000001000057819 */ /* 0x001fca00000006ff */
[----:B-1----:R-:W-:Y:S01]  /*0060*/  STG.E desc[UR4][R2.64], R5 ;  /* 0x0000000502007986 */ /* 0x002fe2000c101904 */
[----:B------:R-:W-:Y:S05]  /*0070*/  EXIT ;  /* 0x000000000000794d */ /* 0x000fea0003800000 */
.L_x_20:
        /* <DEDUP_REMOVED lines=16> */
.L_x_79:


//--------------------- .text._Z14ll2bfloat16_rdPfx --------------------------
	.section	.text._Z14ll2bfloat16_rdPfx,"ax",@progbits
	.align	128
        .global         _Z14ll2bfloat16_rdPfx
        .type           _Z14ll2bfloat16_rdPfx,@function
        .size           _Z14ll2bfloat16_rdPfx,(.L_x_80 - _Z14ll2bfloat16_rdPfx)
        .other          _Z14ll2bfloat16_rdPfx,@"STO_CUDA_ENTRY STV_DEFAULT"
_Z14ll2bfloat16_rdPfx:
.text._Z14ll2bfloat16_rdPfx:
[----:B------:R-:W-:Y:S01]  /*0000*/  LDC R1, c[0x0][0x37c] ;  /* 0x0000df00ff017b82 */ /* 0x000fe20000000800 */
[----:B------:R-:W0:Y:S07]  /*0010*/  LDCU.64 UR4, c[0x0][0x388] ;  /* 0x00007100ff0477ac */ /* 0x000e2e0008000a00 */
[----:B------:R-:W1:Y:S01]  /*0020*/  LDC.64 R2, c[0x0][0x380] ;  /* 0x0000e000ff027b82 */ /* 0x000e620000000a00 */
[----:B0-----:R-:W0:Y:S01]  /*0030*/  I2F.BF16.S64.RM R0, UR4 ;  /* 0x0000000400007d12 */ /* 0x001e220008306400 */
[----:B------:R-:W1:Y:S01]  /*0040*/  LDCU.64 UR4, c[0x0][0x358] ;  /* 0x00006b00ff0477ac */ /* 0x000e620008000a00 */
[----:B0-----:R-:W-:-:S05]  /*0050*/  SHF.L.U32 R5, R0, 0x10, RZ ;  /* 0x0000001000057819 */ /* 0x001fca00000006ff */
[----:B-1----:R-:W-:Y:S01]  /*0060*/  STG.E desc[UR4][R2.64], R5 ;  /* 0x0000000502007986 */ /* 0x002fe2000c101904 */
[----:B------:R-:W-:Y:S05]  /*0070*/  EXIT ;  /* 0x000000000000794d */ /* 0x000fea0003800000 */
.L_x_21:
        /* <DEDUP_REMOVED lines=16> */
.L_x_80:


//--------------------- .text._Z15int2bfloat16_rzPfi --------------------------
	.section	.text._Z15int2bfloat16_rzPfi,"ax",@progbits
	.align	128
        .global         _Z15int2bfloat16_rzPfi
        .type           _Z15int2bfloat16_rzPfi,@function
        .size           _Z15int2bfloat16_rzPfi,(.L_x_81 - _Z15int2bfloat16_rzPfi)
        .other          _Z15int2bfloat16_rzPfi,@"STO_CUDA_ENTRY STV_DEFAULT"
_Z15int2bfloat16_rzPfi:
.text._Z15int2bfloat16_rzPfi:
[----:B------:R-:W-:Y:S01]  /*0000*/  LDC R1, c[0x0][0x37c] ;  /* 0x0000df00ff017b82 */ /* 0x000fe20000000800 */
[----:B------:R-:W0:Y:S07]  /*0010*/  LDCU UR4, c[0x0][0x388] ;  /* 0x00007100ff0477ac */ /* 0x000e2e0008000800 */
[----:B------:R-:W1:Y:S01]  /*0020*/  LDC.64 R2, c[0x0][0x380] ;  /* 0x0000e000ff027b82 */ /* 0x000e620000000a00 */
[----:B0-----:R-:W0:Y:S01]  /*0030*/  I2F.BF16.RZ R0, UR4 ;  /* 0x0000000400007d06 */ /* 0x001e22000820e400 */
[----:B------:R-:W1:Y:S01]  /*0040*/  LDCU.64 UR4, c[0x0][0x358] ;  /* 0x00006b00ff0477ac */ /* 0x000e620008000a00 */
[----:B0-----:R-:W-:-:S05]  /*0050*/  SHF.L.U32 R5, R0, 0x10, RZ ;  /* 0x0000001000057819 */ /* 0x001fca00000006ff */
[----:B-1----:R-:W-:Y:S01]  /*0060*/  STG.E desc[UR4][R2.64], R5 ;  /* 0x0000000502007986 */ /* 0x002fe2000c101904 */
[----:B------:R-:W-:Y:S05]  /*0070*/  EXIT ;  /* 0x000000000000794d */ /* 0x000fea0003800000 */
.L_x_22:
        /* <DEDUP_REMOVED lines=16> */
.L_x_81:


//--------------------- .text._Z15int2bfloat16_ruPfi --------------------------
	.section	.text._Z15int2bfloat16_ruPfi,"ax",@progbits
	.align	128
        .global         _Z15int2bfloat16_ruPfi
        .type           _Z15int2bfloat16_ruPfi,@function
        .size           _Z15int2bfloat16_ruPfi,(.L_x_82 - _Z15int2bfloat16_ruPfi)
        .other          _Z15int2bfloat16_ruPfi,@"STO_CUDA_ENTRY STV_DEFAULT"
_Z15int2bfloat16_ruPfi:
.text._Z15int2bfloat16_ruPfi:
[----:B------:R-:W-:Y:S01]  /*0000*/  LDC R1, c[0x0][0x37c] ;  /* 0x0000df00ff017b82 */ /* 0x000fe20000000800 */
[----:B------:R-:W0:Y:S07]  /*0010*/  LDCU UR4, c[0x0][0x388] ;  /* 0x00007100ff0477ac */ /* 0x000e2e0008000800 */
[----:B------:R-:W1:Y:S01]  /*0020*/  LDC.64 R2, c[0x0][0x380] ;  /* 0x0000e000ff027b82 */ /* 0x000e620000000a00 */
[----:B0-----:R-:W0:Y:S01]  /*0030*/  I2F.BF16.RP R0, UR4 ;  /* 0x0000000400007d06 */ /* 0x001e22000820a400 */
[----:B------:R-:W1:Y:S01]  /*0040*/  LDCU.64 UR4, c[0x0][0x358] ;  /* 0x00006b00ff0477ac */ /* 0x000e620008000a00 */
[----:B0-----:R-:W-:-:S05]  /*0050*/  SHF.L.U32 R5, R0, 0x10, RZ ;  /* 0x0000001000057819 */ /* 0x001fca00000006ff */
[----:B-1----:R-:W-:Y:S01]  /*0060*/  STG.E desc[UR4][R2.64], R5 ;  /* 0x0000000502007986 */ /* 0x002fe2000c101904 */
[----:B------:R-:W-:Y:S05]  /*0070*/  EXIT ;  /* 0x000000000000794d */ /* 0x000fea0003800000 */
.L_x_23:
        /* <DEDUP_REMOVED lines=16> */
.L_x_82:


//--------------------- .text._Z15int2bfloat16_rnPfi --------------------------
	.section	.text._Z15int2bfloat16_rnPfi,"ax",@progbits
	.align	128
        .global         _Z15int2bfloat16_rnPfi
        .type           _Z15int2bfloat16_rnPfi,@function
        .size           _Z15int2bfloat16_rnPfi,(.L_x_83 - _Z15int2bfloat16_rnPfi)
        .other          _Z15int2bfloat16_rnPfi,@"STO_CUDA_ENTRY STV_DEFAULT"
_Z15int2bfloat16_rnPfi:
.text._Z15int2bfloat16_rnPfi:
[----:B------:R-:W-:Y:S01]  /*0000*/  LDC R1, c[0x0][0x37c] ;  /* 0x0000df00ff017b82 */ /* 0x000fe20000000800 */
[----:B------:R-:W0:Y:S07]  /*0010*/  LDCU UR4, c[0x0][0x388] ;  /* 0x00007100ff0477ac */ /* 0x000e2e0008000800 */
[----:B------:R-:W1:Y:S01]  /*0020*/  LDC.64 R2, c[0x0][0x380] ;  /* 0x0000e000ff027b82 */ /* 0x000e620000000a00 */
[----:B0-----:R-:W0:Y:S01]  /*0030*/  I2F.BF16 R0, UR4 ;  /* 0x0000000400007d06 */ /* 0x001e220008202400 */
[----:B------:R-:W1:Y:S01]  /*0040*/  LDCU.64 UR4, c[0x0][0x358] ;  /* 0x00006b00ff0477ac */ /* 0x000e620008000a00 */
[----:B0-----:R-:W-:-:S05]  /*0050*/  SHF.L.U32 R5, R0, 0x10, RZ ;  /* 0x0000001000057819 */ /* 0x001fca00000006ff */
[----:B-1----:R-:W-:Y:S01]  /*0060*/  STG.E desc[UR4][R2.64], R5 ;  /* 0x0000000502007986 */ /* 0x002fe2000c101904 */
[----:B------:R-:W-:Y:S05]  /*0070*/  EXIT ;  /* 0x000000000000794d */ /* 0x000fea0003800000 */
.L_x_24:
        /* <DEDUP_REMOVED lines=16> */
.L_x_83:


//--------------------- .text._Z15int2bfloat16_rdPfi --------------------------
	.section	.text._Z15int2bfloat16_rdPfi,"ax",@progbits
	.align	128
        .global         _Z15int2bfloat16_rdPfi
        .type           _Z15int2bfloat16_rdPfi,@function
        .size           _Z15int2bfloat16_rdPfi,(.L_x_84 - _Z15int2bfloat16_rdPfi)
        .other          _Z15int2bfloat16_rdPfi,@"STO_CUDA_ENTRY STV_DEFAULT"
_Z15int2bfloat16_rdPfi:
.text._Z15int2bfloat16_rdPfi:
[----:B------:R-:W-:Y:S01]  /*0000*/  LDC R1, c[0x0][0x37c] ;  /* 0x0000df00ff017b82 */ /* 0x000fe20000000800 */
[----:B------:R-:W0:Y:S07]  /*0010*/  LDCU UR4, c[0x0][0x388] ;  /* 0x00007100ff0477ac */ /* 0x000e2e0008000800 */
[----:B------:R-:W1:Y:S01]  /*0020*/  LDC.64 R2, c[0x0][0x380] ;  /* 0x0000e000ff027b82 */ /* 0x000e620000000a00 */
[----:B0-----:R-:W0:Y:S01]  /*0030*/  I2F.BF16.RM R0, UR4 ;  /* 0x0000000400007d06 */ /* 0x001e220008206400 */
[----:B------:R-:W1:Y:S01]  /*0040*/  LDCU.64 UR4, c[0x0][0x358] ;  /* 0x00006b00ff0477ac */ /* 0x000e620008000a00 */
[----:B0-----:R-:W-:-:S05]  /*0050*/  SHF.L.U32 R5, R0, 0x10, RZ ;  /* 0x0000001000057819 */ /* 0x001fca00000006ff */
[----:B-1----:R-:W-:Y:S01]  /*0060*/  STG.E desc[UR4][R2.64], R5 ;  /* 0x0000000502007986 */ /* 0x002fe2000c101904 */
[----:B------:R-:W-:Y:S05]  /*0070*/  EXIT ;  /* 0x000000000000794d */ /* 0x000fea0003800000 */
.L_x_25:
        /* <DEDUP_REMOVED lines=16> */
.L_x_84:


//--------------------- .text._Z17float2bfloat16_rzPff --------------------------
	.section	.text._Z17float2bfloat16_rzPff,"ax",@progbits
	.align	128
        .global         _Z17float2bfloat16_rzPff
        .type           _Z17float2bfloat16_rzPff,@function
        .size           _Z17float2bfloat16_rzPff,(.L_x_85 - _Z17float2bfloat16_rzPff)
        .other          _Z17float2bfloat16_rzPff,@"STO_CUDA_ENTRY STV_DEFAULT"
_Z17float2bfloat16_rzPff:
.text._Z17float2bfloat16_rzPff:
[----:B------:R-:W-:Y:S01]  /*0000*/  LDC R1, c[0x0][0x37c] ;  /* 0x0000df00ff017b82 */ /* 0x000fe20000000800 */
[----:B------:R-:W0:Y:S07]  /*0010*/  LDCU UR4, c[0x0][0x388] ;  /* 0x00007100ff0477ac */ /* 0x000e2e0008000800 */
[----:B------:R-:W1:Y:S01]  /*0020*/  LDC.64 R2, c[0x0][0x380] ;  /* 0x0000e000ff027b82 */ /* 0x000e620000000a00 */
[----:B0-----:R-:W0:Y:S01]  /*0030*/  F2F.BF16.F32.RZ R0, UR4 ;  /* 0x0000000400007d04 */ /* 0x001e22000820e000 */
[----:B------:R-:W1:Y:S01]  /*0040*/  LDCU.64 UR4, c[0x0][0x358] ;  /* 0x00006b00ff0477ac */ /* 0x000e620008000a00 */
[----:B0-----:R-:W-:-:S05]  /*0050*/  SHF.L.U32 R5, R0, 0x10, RZ ;  /* 0x0000001000057819 */ /* 0x001fca00000006ff */
[----:B-1----:R-:W-:Y:S01]  /*0060*/  STG.E desc[UR4][R2.64], R5 ;  /* 0x0000000502007986 */ /* 0x002fe2000c101904 */
[----:B------:R-:W-:Y:S05]  /*0070*/  EXIT ;  /* 0x000000000000794d */ /* 0x000fea0003800000 */
.L_x_26:
        /* <DEDUP_REMOVED lines=16> */
.L_x_85:


//--------------------- .text._Z17float2bfloat16_ruPff --------------------------
	.section	.text._Z17float2bfloat16_ruPff,"ax",@progbits
	.align	128
        .global         _Z17float2bfloat16_ruPff
        .type           _Z17float2bfloat16_ruPff,@function
        .size           _Z17float2bfloat16_ruPff,(.L_x_86 - _Z17float2bfloat16_ruPff)
        .other          _Z17float2bfloat16_ruPff,@"STO_CUDA_ENTRY STV_DEFAULT"
_Z17float2bfloat16_ruPff:
.text._Z17float2bfloat16_ruPff:
[----:B------:R-:W-:Y:S01]  /*0000*/  LDC R1, c[0x0][0x37c] ;  /* 0x0000df00ff017b82 */ /* 0x000fe20000000800 */
[----:B------:R-:W0:Y:S07]  /*0010*/  LDCU UR4, c[0x0][0x388] ;  /* 0x00007100ff0477ac */ /* 0x000e2e0008000800 */
[----:B------:R-:W1:Y:S01]  /*0020*/  LDC.64 R2, c[0x0][0x380] ;  /* 0x0000e000ff027b82 */ /* 0x000e620000000a00 */
[----:B0-----:R-:W0:Y:S01]  /*0030*/  F2F.BF16.F32.RP R0, UR4 ;  /* 0x0000000400007d04 */ /* 0x001e22000820a000 */
[----:B------:R-:W1:Y:S01]  /*0040*/  LDCU.64 UR4, c[0x0][0x358] ;  /* 0x00006b00ff0477ac */ /* 0x000e620008000a00 */
[----:B0-----:R-:W-:-:S05]  /*0050*/  SHF.L.U32 R5, R0, 0x10, RZ ;  /* 0x0000001000057819 */ /* 0x001fca00000006ff */
[----:B-1----:R-:W-:Y:S01]  /*0060*/  STG.E desc[UR4][R2.64], R5 ;  /* 0x0000000502007986 */ /* 0x002fe2000c101904 */
[----:B------:R-:W-:Y:S05]  /*0070*/  EXIT ;  /* 0x000000000000794d */ /* 0x000fea0003800000 */
.L_x_27:
        /* <DEDUP_REMOVED lines=16> */
.L_x_86:


//--------------------- .text._Z17float2bfloat16_rnPff --------------------------
	.section	.text._Z17float2bfloat16_rnPff,"ax",@progbits
	.align	128
        .global         _Z17float2bfloat16_rnPff
        .type           _Z17float2bfloat16_rnPff,@function
        .size           _Z17float2bfloat16_rnPff,(.L_x_87 - _Z17float2bfloat16_rnPff)
        .other          _Z17float2bfloat16_rnPff,@"STO_CUDA_ENTRY STV_DEFAULT"
_Z17float2bfloat16_rnPff:
.text._Z17float2bfloat16_rnPff:
[----:B------:R-:W-:Y:S01]  /*0000*/  LDC R1, c[0x0][0x37c] ;  /* 0x0000df00ff017b82 */ /* 0x000fe20000000800 */
[----:B------:R-:W0:Y:S07]  /*0010*/  LDCU UR4, c[0x0][0x388] ;  /* 0x00007100ff0477ac */ /* 0x000e2e0008000800 */
[----:B------:R-:W1:Y:S01]  /*0020*/  LDC.64 R2, c[0x0][0x380] ;  /* 0x0000e000ff027b82 */ /* 0x000e620000000a00 */
[----:B0-----:R-:W0:Y:S01]  /*0030*/  F2F.BF16.F32 R0, UR4 ;  /* 0x0000000400007d04 */ /* 0x001e220008202000 */
[----:B------:R-:W1:Y:S01]  /*0040*/  LDCU.64 UR4, c[0x0][0x358] ;  /* 0x00006b00ff0477ac */ /* 0x000e620008000a00 */
[----:B0-----:R-:W-:-:S05]  /*0050*/  SHF.L.U32 R5, R0, 0x10, RZ ;  /* 0x0000001000057819 */ /* 0x001fca00000006ff */
[----:B-1----:R-:W-:Y:S01]  /*0060*/  STG.E desc[UR4][R2.64], R5 ;  /* 0x0000000502007986 */ /* 0x002fe2000c101904 */
[----:B------:R-:W-:Y:S05]  /*0070*/  EXIT ;  /* 0x000000000000794d */ /* 0x000fea0003800000 */
.L_x_28:
        /* <DEDUP_REMOVED lines=16> */
.L_x_87:


//--------------------- .text._Z17float2bfloat16_rdPff --------------------------
	.section	.text._Z17float2bfloat16_rdPff,"ax",@progbits
	.align	128
        .global         _Z17float2bfloat16_rdPff
        .type           _Z17float2bfloat16_rdPff,@function
        .size           _Z17float2bfloat16_rdPff,(.L_x_88 - _Z17float2bfloat16_rdPff)
        .other          _Z17float2bfloat16_rdPff,@"STO_CUDA_ENTRY STV_DEFAULT"
_Z17float2bfloat16_rdPff:
.text._Z17float2bfloat16_rdPff:
[----:B------:R-:W-:Y:S01]  /*0000*/  LDC R1, c[0x0][0x37c] ;  /* 0x0000df00ff017b82 */ /* 0x000fe20000000800 */
[----:B------:R-:W0:Y:S07]  /*0010*/  LDCU UR4, c[0x0][0x388] ;  /* 0x00007100ff0477ac */ /* 0x000e2e0008000800 */
[----:B------:R-:W1:Y:S01]  /*0020*/  LDC.64 R2, c[0x0][0x380] ;  /* 0x0000e000ff027b82 */ /* 0x000e620000000a00 */
[----:B0-----:R-:W0:Y:S01]  /*0030*/  F2F.BF16.F32.RM R0, UR4 ;  /* 0x0000000400007d04 */ /* 0x001e220008206000 */
[----:B------:R-:W1:Y:S01]  /*0040*/  LDCU.64 UR4, c[0x0][0x358] ;  /* 0x00006b00ff0477ac */ /* 0x000e620008000a00 */
[----:B0-----:R-:W-:-:S05]  /*0050*/  SHF.L.U32 R5, R0, 0x10, RZ ;  /* 0x0000001000057819 */ /* 0x001fca00000006ff */
[----:B-1----:R-:W-:Y:S01]  /*0060*/  STG.E desc[UR4][R2.64], R5 ;  /* 0x0000000502007986 */ /* 0x002fe2000c101904 */
[----:B------:R-:W-:Y:S05]  /*0070*/  EXIT ;  /* 0x000000000000794d */ /* 0x000fea0003800000 */
.L_x_29:
        /* <DEDUP_REMOVED lines=16> */
.L_x_88:


//--------------------- .text._Z14float2bfloat16Pff --------------------------
	.section	.text._Z14float2bfloat16Pff,"ax",@progbits
	.align	128
        .global         _Z14float2bfloat16Pff
        .type           _Z14float2bfloat16Pff,@function
        .size           _Z14float2bfloat16Pff,(.L_x_89 - _Z14float2bfloat16Pff)
        .other          _Z14float2bfloat16Pff,@"STO_CUDA_ENTRY STV_DEFAULT"
_Z14float2bfloat16Pff:
.text._Z14float2bfloat16Pff:
        /* <DEDUP_REMOVED lines=8> */
.L_x_30:
        /* <DEDUP_REMOVED lines=16> */
.L_x_89:


//--------------------- .text._Z18bfloat16_as_ushortPt13__nv_bfloat16 --------------------------
	.section	.text._Z18bfloat16_as_ushortPt13__nv_bfloat16,"ax",@progbits
	.align	128
        .global         _Z18bfloat16_as_ushortPt13__nv_bfloat16
        .type           _Z18bfloat16_as_ushortPt13__nv_bfloat16,@function
        .size           _Z18bfloat16_as_ushortPt13__nv_bfloat16,(.L_x_90 - _Z18bfloat16_as_ushortPt13__nv_bfloat16)
        .other          _Z18bfloat16_as_ushortPt13__nv_bfloat16,@"STO_CUDA_ENTRY STV_DEFAULT"
_Z18bfloat16_as_ushortPt13__nv_bfloat16:
.text._Z18bfloat16_as_ushortPt13__nv_bfloat16:
[----:B------:R-:W-:Y:S08]  /*0000*/  LDC R1, c[0x0][0x37c] ;  /* 0x0000df00ff017b82 */ /* 0x000ff00000000800 */
[----:B------:R-:W0:Y:S01]  /*0010*/  LDC.U16 R5, c[0x0][0x388] ;  /* 0x0000e200ff057b82 */ /* 0x000e220000000400 */
[----:B------:R-:W0:Y:S07]  /*0020*/  LDCU.64 UR4, c[0x0][0x358] ;  /* 0x00006b00ff0477ac */ /* 0x000e2e0008000a00 */
[----:B------:R-:W0:Y:S02]  /*0030*/  LDC.64 R2, c[0x0][0x380] ;  /* 0x0000e000ff027b82 */ /* 0x000e240000000a00 */
[----:B0-----:R-:W-:Y:S01]  /*0040*/  STG.E.U16 desc[UR4][R2.64], R5 ;  /* 0x0000000502007986 */ /* 0x001fe2000c101504 */
[----:B------:R-:W-:Y:S05]  /*0050*/  EXIT ;  /* 0x000000000000794d */ /* 0x000fea0003800000 */
.L_x_31:
        /* <DEDUP_REMOVED lines=10> */
.L_x_90:


//--------------------- .text._Z17bfloat16_as_shortPs13__nv_bfloat16 --------------------------
	.section	.text._Z17bfloat16_as_shortPs13__nv_bfloat16,"ax",@progbits
	.align	128
        .global         _Z17bfloat16_as_shortPs13__nv_bfloat16
        .type           _Z17bfloat16_as_shortPs13__nv_bfloat16,@function
        .size           _Z17bfloat16_as_shortPs13__nv_bfloat16,(.L_x_91 - _Z17bfloat16_as_shortPs13__nv_bfloat16)
        .other          _Z17bfloat16_as_shortPs13__nv_bfloat16,@"STO_CUDA_ENTRY STV_DEFAULT"
_Z17bfloat16_as_shortPs13__nv_bfloat16:
.text._Z17bfloat16_as_shortPs13__nv_bfloat16:
[----:B------:R-:W-:Y:S08]  /*0000*/  LDC R1, c[0x0][0x37c] ;  /* 0x0000df00ff017b82 */ /* 0x000ff00000000800 */
[----:B------:R-:W0:Y:S01]  /*0010*/  LDC.U16 R5, c[0x0][0x388] ;  /* 0x0000e200ff057b82 */ /* 0x000e220000000400 */
[----:B------:R-:W0:Y:S07]  /*0020*/  LDCU.64 UR4, c[0x0][0x358] ;  /* 0x00006b00ff0477ac */ /* 0x000e2e0008000a00 */
[----:B------:R-:W0:Y:S02]  /*0030*/  LDC.64 R2, c[0x0][0x380] ;  /* 0x0000e000ff027b82 */ /* 0x000e240000000a00 */
[----:B0-----:R-:W-:Y:S01]  /*0040*/  STG.E.U16 desc[UR4][R2.64], R5 ;  /* 0x0000000502007986 */ /* 0x001fe2000c101504 */
[----:B------:R-:W-:Y:S05]  /*0050*/  EXIT ;  /* 0x000000000000794d */ /* 0x000fea0003800000 */
.L_x_32:
        /* <DEDUP_REMOVED lines=10> */
.L_x_91:


//--------------------- .text._Z18bfloat162ushort_rzPt13__nv_bfloat16 --------------------------
	.section	.text._Z18bfloat162ushort_rzPt13__nv_bfloat16,"ax",@progbits
	.align	128
        .global         _Z18bfloat162ushort_rzPt13__nv_bfloat16
        .type           _Z18bfloat162ushort_rzPt13__nv_bfloat16,@function
        .size           _Z18bfloat162ushort_rzPt13__nv_bfloat16,(.L_x_92 - _Z18bfloat162ushort_rzPt13__nv_bfloat16)
        .other          _Z18bfloat162ushort_rzPt13__nv_bfloat16,@"STO_CUDA_ENTRY STV_DEFAULT"
_Z18bfloat162ushort_rzPt13__nv_bfloat16:
.text._Z18bfloat162ushort_rzPt13__nv_bfloat16:
[----:B------:R-:W-:Y:S01]  /*0000*/  LDC R1, c[0x0][0x37c] ;  /* 0x0000df00ff017b82 */ /* 0x000fe20000000800 */
[----:B------:R-:W0:Y:S07]  /*0010*/  LDCU.U16 UR6, c[0x0][0x388] ;  /* 0x00007100ff0677ac */ /* 0x000e2e0008000400 */
[----:B------:R-:W1:Y:S01]  /*0020*/  LDC.64 R2, c[0x0][0x380] ;  /* 0x0000e000ff027b82 */ /* 0x000e620000000a00 */
[----:B------:R-:W1:Y:S01]  /*0030*/  LDCU.64 UR4, c[0x0][0x358] ;  /* 0x00006b00ff0477ac */ /* 0x000e620008000a00 */
[----:B0-----:R-:W1:Y:S02]  /*0040*/  F2I.U16.BF16.TRUNC.NTZ R5, UR6 ;  /* 0x0000000600057d05 */ /* 0x001e64000840e800 */
[----:B-1----:R-:W-:Y:S01]  /*0050*/  STG.E.U16 desc[UR4][R2.64], R5 ;  /* 0x0000000502007986 */ /* 0x002fe2000c101504 */
[----:B------:R-:W-:Y:S05]  /*0060*/  EXIT ;  /* 0x000000000000794d */ /* 0x000fea0003800000 */
.L_x_33:
        /* <DEDUP_REMOVED lines=9> */
.L_x_92:


//--------------------- .text._Z18bfloat162ushort_ruPt13__nv_bfloat16 --------------------------
	.section	.text._Z18bfloat162ushort_ruPt13__nv_bfloat16,"ax",@progbits
	.align	128
        .global         _Z18bfloat162ushort_ruPt13__nv_bfloat16
        .type           _Z18bfloat162ushort_ruPt13__nv_bfloat16,@function
        .size           _Z18bfloat162ushort_ruPt13__nv_bfloat16,(.L_x_93 - _Z18bfloat162ushort_ruPt13__nv_bfloat16)
        .other          _Z18bfloat162ushort_ruPt13__nv_bfloat16,@"STO_CUDA_ENTRY STV_DEFAULT"
_Z18bfloat162ushort_ruPt13__nv_bfloat16:
.text._Z18bfloat162ushort_ruPt13__nv_bfloat16:
[----:B------:R-:W-:Y:S01]  /*0000*/  LDC R1, c[0x0][0x37c] ;  /* 0x0000df00ff017b82 */ /* 0x000fe20000000800 */
[----:B------:R-:W0:Y:S07]  /*0010*/  LDCU.U16 UR6, c[0x0][0x388] ;  /* 0x00007100ff0677ac */ /* 0x000e2e0008000400 */
[----:B------:R-:W1:Y:S01]  /*0020*/  LDC.64 R2, c[0x0][0x380] ;  /* 0x0000e000ff027b82 */ /* 0x000e620000000a00 */
[----:B------:R-:W1:Y:S01]  /*0030*/  LDCU.64 UR4, c[0x0][0x358] ;  /* 0x00006b00ff0477ac */ /* 0x000e620008000a00 */
[----:B0-----:R-:W1:Y:S02]  /*0040*/  F2I.U16.BF16.CEIL.NTZ R5, UR6 ;  /* 0x0000000600057d05 */ /* 0x001e64000840a800 */
[----:B-1----:R-:W-:Y:S01]  /*0050*/  STG.E.U16 desc[UR4][R2.64], R5 ;  /* 0x0000000502007986 */ /* 0x002fe2000c101504 */
[----:B------:R-:W-:Y:S05]  /*0060*/  EXIT ;  /* 0x000000000000794d */ /* 0x000fea0003800000 */
.L_x_34:
        /* <DEDUP_REMOVED lines=9> */
.L_x_93:


//--------------------- .text._Z18bfloat162ushort_rnPt13__nv_bfloat16 --------------------------
	.section	.text._Z18bfloat162ushort_rnPt13__nv_bfloat16,"ax",@progbits
	.align	128
        .global         _Z18bfloat162ushort_rnPt13__nv_bfloat16
        .type           _Z18bfloat162ushort_rnPt13__nv_bfloat16,@function
        .size           _Z18bfloat162ushort_rnPt13__nv_bfloat16,(.L_x_94 - _Z18bfloat162ushort_rnPt13__nv_bfloat16)
        .other          _Z18bfloat162ushort_rnPt13__nv_bfloat16,@"STO_CUDA_ENTRY STV_DEFAULT"
_Z18bfloat162ushort_rnPt13__nv_bfloat16:
.text._Z18bfloat162ushort_rnPt13__nv_bfloat16:
[----:B------:R-:W-:Y:S01]  /*0000*/  LDC R1, c[0x0][0x37c] ;  /* 0x0000df00ff017b82 */ /* 0x000fe20000000800 */
[----:B------:R-:W0:Y:S07]  /*0010*/  LDCU.U16 UR6, c[0x0][0x388] ;  /* 0x00007100ff0677ac */ /* 0x000e2e0008000400 */
[----:B------:R-:W1:Y:S01]  /*0020*/  LDC.64 R2, c[0x0][0x380] ;  /* 0x0000e000ff027b82 */ /* 0x000e620000000a00 */
[----:B------:R-:W1:Y:S01]  /*0030*/  LDCU.64 UR4, c[0x0][0x358] ;  /* 0x00006b00ff0477ac */ /* 0x000e620008000a00 */
[----:B0-----:R-:W1:Y:S02]  /*0040*/  F2I.U16.BF16.NTZ R5, UR6 ;  /* 0x0000000600057d05 */ /* 0x001e640008402800 */
[----:B-1----:R-:W-:Y:S01]  /*0050*/  STG.E.U16 desc[UR4][R2.64], R5 ;  /* 0x0000000502007986 */ /* 0x002fe2000c101504 */
[----:B------:R-:W-:Y:S05]  /*0060*/  EXIT ;  /* 0x000000000000794d */ /* 0x000fea0003800000 */
.L_x_35:
        /* <DEDUP_REMOVED lines=9> */
.L_x_94:


//--------------------- .text._Z18bfloat162ushort_rdPt13__nv_bfloat16 --------------------------
	.section	.text._Z18bfloat162ushort_rdPt13__nv_bfloat16,"ax",@progbits
	.align	128
        .global         _Z18bfloat162ushort_rdPt13__nv_bfloat16
        .type           _Z18bfloat162ushort_rdPt13__nv_bfloat16,@function
        .size           _Z18bfloat162ushort_rdPt13__nv_bfloat16,(.L_x_95 - _Z18bfloat162ushort_rdPt13__nv_bfloat16)
        .other          _Z18bfloat162ushort_rdPt13__nv_bfloat16,@"STO_CUDA_ENTRY STV_DEFAULT"
_Z18bfloat162ushort_rdPt13__nv_bfloat16:
.text._Z18bfloat162ushort_rdPt13__nv_bfloat16:
[----:B------:R-:W-:Y:S01]  /*0000*/  LDC R1, c[0x0][0x37c] ;  /* 0x0000df00ff017b82 */ /* 0x000fe20000000800 */
[----:B------:R-:W0:Y:S07]  /*0010*/  LDCU.U16 UR6, c[0x0][0x388] ;  /* 0x00007100ff0677ac */ /* 0x000e2e0008000400 */
[----:B------:R-:W1:Y:S01]  /*0020*/  LDC.64 R2, c[0x0][0x380] ;  /* 0x0000e000ff027b82 */ /* 0x000e620000000a00 */
[----:B------:R-:W1:Y:S01]  /*0030*/  LDCU.64 UR4, c[0x0][0x358] ;  /* 0x00006b00ff0477ac */ /* 0x000e620008000a00 */
[----:B0-----:R-:W1:Y:S02]  /*0040*/  F2I.U16.BF16.FLOOR.NTZ R5, UR6 ;  /* 0x0000000600057d05 */ /* 0x001e640008406800 */
[----:B-1----:R-:W-:Y:S01]  /*0050*/  STG.E.U16 desc[UR4][R2.64], R5 ;  /* 0x0000000502007986 */ /* 0x002fe2000c101504 */
[----:B------:R-:W-:Y:S05]  /*0060*/  EXIT ;  /* 0x000000000000794d */ /* 0x000fea0003800000 */
.L_x_36:
        /* <DEDUP_REMOVED lines=9> */
.L_x_95:


//--------------------- .text._Z15bfloat162ull_rzPy13__nv_bfloat16 --------------------------
	.section	.text._Z15bfloat162ull_rzPy13__nv_bfloat16,"ax",@progbits
	.align	128
        .global         _Z15bfloat162ull_rzPy13__nv_bfloat16
        .type           _Z15bfloat162ull_rzPy13__nv_bfloat16,@function
        .size           _Z15bfloat162ull_rzPy13__nv_bfloat16,(.L_x_96 - _Z15bfloat162ull_rzPy13__nv_bfloat16)
        .other          _Z15bfloat162ull_rzPy13__nv_bfloat16,@"STO_CUDA_ENTRY STV_DEFAULT"
_Z15bfloat162ull_rzPy13__nv_bfloat16:
.text._Z15bfloat162ull_rzPy13__nv_bfloat16:
[----:B------:R-:W-:Y:S01]  /*0000*/  LDC R1, c[0x0][0x37c] ;  /* 0x0000df00ff017b82 */ /* 0x000fe20000000800 */
[----:B------:R-:W0:Y:S07]  /*0010*/  LDCU.U16 UR6, c[0x0][0x388] ;  /* 0x00007100ff0677ac */ /* 0x000e2e0008000400 */
[----:B------:R-:W1:Y:S01]  /*0020*/  LDC.64 R4, c[0x0][0x380] ;  /* 0x0000e000ff047b82 */ /* 0x000e620000000a00 */
[----:B------:R-:W1:Y:S01]  /*0030*/  LDCU.64 UR4, c[0x0][0x358] ;  /* 0x00006b00ff0477ac */ /* 0x000e620008000a00 */
[----:B0-----:R-:W1:Y:S02]  /*0040*/  F2I.U64.BF16.TRUNC R2, UR6 ;  /* 0x0000000600027d11 */ /* 0x001e64000840d800 */
[----:B-1----:R-:W-:Y:S01]  /*0050*/  STG.E.64 desc[UR4][R4.64], R2 ;  /* 0x0000000204007986 */ /* 0x002fe2000c101b04 */
[----:B------:R-:W-:Y:S05]  /*0060*/  EXIT ;  /* 0x000000000000794d */ /* 0x000fea0003800000 */
.L_x_37:
        /* <DEDUP_REMOVED lines=9> */
.L_x_96:


//--------------------- .text._Z15bfloat162ull_ruPy13__nv_bfloat16 --------------------------
	.section	.text._Z15bfloat162ull_ruPy13__nv_bfloat16,"ax",@progbits
	.align	128
        .global         _Z15bfloat162ull_ruPy13__nv_bfloat16
        .type           _Z15bfloat162ull_ruPy13__nv_bfloat16,@function
        .size           _Z15bfloat162ull_ruPy13__nv_bfloat16,(.L_x_97 - _Z15bfloat162ull_ruPy13__nv_bfloat16)
        .other          _Z15bfloat162ull_ruPy13__nv_bfloat16,@"STO_CUDA_ENTRY STV_DEFAULT"
_Z15bfloat162ull_ruPy13__nv_bfloat16:
.text._Z15bfloat162ull_ruPy13__nv_bfloat16:
[----:B------:R-:W-:Y:S01]  /*0000*/  LDC R1, c[0x0][0x37c] ;  /* 0x0000df00ff017b82 */ /* 0x000fe20000000800 */
[----:B------:R-:W0:Y:S07]  /*0010*/  LDCU.U16 UR6, c[0x0][0x388] ;  /* 0x00007100ff0677ac */ /* 0x000e2e0008000400 */
[----:B------:R-:W1:Y:S01]  /*0020*/  LDC.64 R4, c[0x0][0x380] ;  /* 0x0000e000ff047b82 */ /* 0x000e620000000a00 */
[----:B------:R-:W1:Y:S01]  /*0030*/  LDCU.64 UR4, c[0x0][0x358] ;  /* 0x00006b00ff0477ac */ /* 0x000e620008000a00 */
[----:B0-----:R-:W1:Y:S02]  /*0040*/  F2I.U64.BF16.CEIL R2, UR6 ;  /* 0x0000000600027d11 */ /* 0x001e640008409800 */
[----:B-1----:R-:W-:Y:S01]  /*0050*/  STG.E.64 desc[UR4][R4.64], R2 ;  /* 0x0000000204007986 */ /* 0x002fe2000c101b04 */
[----:B------:R-:W-:Y:S05]  /*0060*/  EXIT ;  /* 0x000000000000794d */ /* 0x000fea0003800000 */
.L_x_38:
        /* <DEDUP_REMOVED lines=9> */
.L_x_97:


//--------------------- .text._Z15bfloat162ull_rnPy13__nv_bfloat16 --------------------------
	.section	.text._Z15bfloat162ull_rnPy13__nv_bfloat16,"ax",@progbits
	.align	128
        .global         _Z15bfloat162ull_rnPy13__nv_bfloat16
        .type           _Z15bfloat162ull_rnPy13__nv_bfloat16,@function
        .size           _Z15bfloat162ull_rnPy13__nv_bfloat16,(.L_x_98 - _Z15bfloat162ull_rnPy13__nv_bfloat16)
        .other          _Z15bfloat162ull_rnPy13__nv_bfloat16,@"STO_CUDA_ENTRY STV_DEFAULT"
_Z15bfloat162ull_rnPy13__nv_bfloat16:
.text._Z15bfloat162ull_rnPy13__nv_bfloat16:
[----:B------:R-:W-:Y:S01]  /*0000*/  LDC R1, c[0x0][0x37c] ;  /* 0x0000df00ff017b82 */ /* 0x000fe20000000800 */
[----:B------:R-:W0:Y:S07]  /*0010*/  LDCU.U16 UR6, c[0x0][0x388] ;  /* 0x00007100ff0677ac */ /* 0x000e2e0008000400 */
[----:B------:R-:W1:Y:S01]  /*0020*/  LDC.64 R4, c[0x0][0x380] ;  /* 0x0000e000ff047b82 */ /* 0x000e620000000a00 */
[----:B------:R-:W1:Y:S01]  /*0030*/  LDCU.64 UR4, c[0x0][0x358] ;  /* 0x00006b00ff0477ac */ /* 0x000e620008000a00 */
[----:B0-----:R-:W1:Y:S02]  /*0040*/  F2I.U64.BF16 R2, UR6 ;  /* 0x0000000600027d11 */ /* 0x001e640008401800 */
[----:B-1----:R-:W-:Y:S01]  /*0050*/  STG.E.64 desc[UR4][R4.64], R2 ;  /* 0x0000000204007986 */ /* 0x002fe2000c101b04 */
[----:B------:R-:W-:Y:S05]  /*0060*/  EXIT ;  /* 0x000000000000794d */ /* 0x000fea0003800000 */
.L_x_39:
        /* <DEDUP_REMOVED lines=9> */
.L_x_98:


//--------------------- .text._Z15bfloat162ull_rdPy13__nv_bfloat16 --------------------------
	.section	.text._Z15bfloat162ull_rdPy13__nv_bfloat16,"ax",@progbits
	.align	128
        .global         _Z15bfloat162ull_rdPy13__nv_bfloat16
        .type           _Z15bfloat162ull_rdPy13__nv_bfloat16,@function
        .size           _Z15bfloat162ull_rdPy13__nv_bfloat16,(.L_x_99 - _Z15bfloat162ull_rdPy13__nv_bfloat16)
        .other          _Z15bfloat162ull_rdPy13__nv_bfloat16,@"STO_CUDA_ENTRY STV_DEFAULT"
_Z15bfloat162ull_rdPy13__nv_bfloat16:
.text._Z15bfloat162ull_rdPy13__nv_bfloat16:
[----:B------:R-:W-:Y:S01]  /*0000*/  LDC R1, c[0x0][0x37c] ;  /* 0x0000df00ff017b82 */ /* 0x000fe20000000800 */
[----:B------:R-:W0:Y:S07]  /*0010*/  LDCU.U16 UR6, c[0x0][0x388] ;  /* 0x00007100ff0677ac */ /* 0x000e2e0008000400 */
[----:B------:R-:W1:Y:S01]  /*0020*/  LDC.64 R4, c[0x0][0x380] ;  /* 0x0000e000ff047b82 */ /* 0x000e620000000a00 */
[----:B------:R-:W1:Y:S01]  /*0030*/  LDCU.64 UR4, c[0x0][0x358] ;  /* 0x00006b00ff0477ac */ /* 0x000e620008000a00 */
[----:B0-----:R-:W1:Y:S02]  /*0040*/  F2I.U64.BF16.FLOOR R2, UR6 ;  /* 0x0000000600027d11 */ /* 0x001e640008405800 */
[----:B-1----:R-:W-:Y:S01]  /*0050*/  STG.E.64 desc[UR4][R4.64], R2 ;  /* 0x0000000204007986 */ /* 0x002fe2000c101b04 */
[----:B------:R-:W-:Y:S05]  /*0060*/  EXIT ;  /* 0x000000000000794d */ /* 0x000fea0003800000 */
.L_x_40:
        /* <DEDUP_REMOVED lines=9> */
.L_x_99:


//--------------------- .text._Z16bfloat162uint_rzPj13__nv_bfloat16 --------------------------
	.section	.text._Z16bfloat162uint_rzPj13__nv_bfloat16,"ax",@progbits
	.align	128
        .global         _Z16bfloat162uint_rzPj13__nv_bfloat16
        .type           _Z16bfloat162uint_rzPj13__nv_bfloat16,@function
        .size           _Z16bfloat162uint_rzPj13__nv_bfloat16,(.L_x_100 - _Z16bfloat162uint_rzPj13__nv_bfloat16)
        .other          _Z16bfloat162uint_rzPj13__nv_bfloat16,@"STO_CUDA_ENTRY STV_DEFAULT"
_Z16bfloat162uint_rzPj13__nv_bfloat16:
.text._Z16bfloat162uint_rzPj13__nv_bfloat16:
[----:B------:R-:W-:Y:S01]  /*0000*/  LDC R1, c[0x0][0x37c] ;  /* 0x0000df00ff017b82 */ /* 0x000fe20000000800 */
[----:B------:R-:W0:Y:S07]  /*0010*/  LDCU.U16 UR6, c[0x0][0x388] ;  /* 0x00007100ff0677ac */ /* 0x000e2e0008000400 */
[----:B------:R-:W1:Y:S01]  /*0020*/  LDC.64 R2, c[0x0][0x380] ;  /* 0x0000e000ff027b82 */ /* 0x000e620000000a00 */
[----:B------:R-:W1:Y:S01]  /*0030*/  LDCU.64 UR4, c[0x0][0x358] ;  /* 0x00006b00ff0477ac */ /* 0x000e620008000a00 */
[----:B0-----:R-:W1:Y:S02]  /*0040*/  F2I.U32.BF16.TRUNC.NTZ R5, UR6 ;  /* 0x0000000600057d05 */ /* 0x001e64000840f000 */
[----:B-1----:R-:W-:Y:S01]  /*0050*/  STG.E desc[UR4][R2.64], R5 ;  /* 0x0000000502007986 */ /* 0x002fe2000c101904 */
[----:B------:R-:W-:Y:S05]  /*0060*/  EXIT ;  /* 0x000000000000794d */ /* 0x000fea0003800000 */
.L_x_41:
        /* <DEDUP_REMOVED lines=9> */
.L_x_100:


//--------------------- .text._Z16bfloat162uint_ruPj13__nv_bfloat16 --------------------------
	.section	.text._Z16bfloat162uint_ruPj13__nv_bfloat16,"ax",@progbits
	.align	128
        .global         _Z16bfloat162uint_ruPj13__nv_bfloat16
        .type           _Z16bfloat162uint_ruPj13__nv_bfloat16,@function
        .size           _Z16bfloat162uint_ruPj13__nv_bfloat16,(.L_x_101 - _Z16bfloat162uint_ruPj13__nv_bfloat16)
        .other          _Z16bfloat162uint_ruPj13__nv_bfloat16,@"STO_CUDA_ENTRY STV_DEFAULT"
_Z16bfloat162uint_ruPj13__nv_bfloat16:
.text._Z16bfloat162uint_ruPj13__nv_bfloat16:
[----:B------:R-:W-:Y:S01]  /*0000*/  LDC R1, c[0x0][0x37c] ;  /* 0x0000df00ff017b82 */ /* 0x000fe20000000800 */
[----:B------:R-:W0:Y:S07]  /*0010*/  LDCU.U16 UR6, c[0x0][0x388] ;  /* 0x00007100ff0677ac */ /* 0x000e2e0008000400 */
[----:B------:R-:W1:Y:S01]  /*0020*/  LDC.64 R2, c[0x0][0x380] ;  /* 0x0000e000ff027b82 */ /* 0x000e620000000a00 */
[----:B------:R-:W1:Y:S01]  /*0030*/  LDCU.64 UR4, c[0x0][0x358] ;  /* 0x00006b00ff0477ac */ /* 0x000e620008000a00 */
[----:B0-----:R-:W1:Y:S02]  /*0040*/  F2I.U32.BF16.CEIL.NTZ R5, UR6 ;  /* 0x0000000600057d05 */ /* 0x001e64000840b000 */
[----:B-1----:R-:W-:Y:S01]  /*0050*/  STG.E desc[UR4][R2.64], R5 ;  /* 0x0000000502007986 */ /* 0x002fe2000c101904 */
[----:B------:R-:W-:Y:S05]  /*0060*/  EXIT ;  /* 0x000000000000794d */ /* 0x000fea0003800000 */
.L_x_42:
        /* <DEDUP_REMOVED lines=9> */
.L_x_101:


//--------------------- .text._Z16bfloat162uint_rnPj13__nv_bfloat16 --------------------------
	.section	.text._Z16bfloat162uint_rnPj13__nv_bfloat16,"ax",@progbits
	.align	128
        .global         _Z16bfloat162uint_rnPj13__nv_bfloat16
        .type           _Z16bfloat162uint_rnPj13__nv_bfloat16,@function
        .size           _Z16bfloat162uint_rnPj13__nv_bfloat16,(.L_x_102 - _Z16bfloat162uint_rnPj13__nv_bfloat16)
        .other          _Z16bfloat162uint_rnPj13__nv_bfloat16,@"STO_CUDA_ENTRY STV_DEFAULT"
_Z16bfloat162uint_rnPj13__nv_bfloat16:
.text._Z16bfloat162uint_rnPj13__nv_bfloat16:
[----:B------:R-:W-:Y:S01]  /*0000*/  LDC R1, c[0x0][0x37c] ;  /* 0x0000df00ff017b82 */ /* 0x000fe20000000800 */
[----:B------:R-:W0:Y:S07]  /*0010*/  LDCU.U16 UR6, c[0x0][0x388] ;  /* 0x00007100ff0677ac */ /* 0x000e2e0008000400 */
[----:B------:R-:W1:Y:S01]  /*0020*/  LDC.64 R2, c[0x0][0x380] ;  /* 0x0000e000ff027b82 */ /* 0x000e620000000a00 */
[----:B------:R-:W1:Y:S01]  /*0030*/  LDCU.64 UR4, c[0x0][0x358] ;  /* 0x00006b00ff0477ac */ /* 0x000e620008000a00 */
[----:B0-----:R-:W1:Y:S02]  /*0040*/  F2I.U32.BF16.NTZ R5, UR6 ;  /* 0x0000000600057d05 */ /* 0x001e640008403000 */
[----:B-1----:R-:W-:Y:S01]  /*0050*/  STG.E desc[UR4][R2.64], R5 ;  /* 0x0000000502007986 */ /* 0x002fe2000c101904 */
[----:B------:R-:W-:Y:S05]  /*0060*/  EXIT ;  /* 0x000000000000794d */ /* 0x000fea0003800000 */
.L_x_43:
        /* <DEDUP_REMOVED lines=9> */
.L_x_102:


//--------------------- .text._Z16bfloat162uint_rdPj13__nv_bfloat16 --------------------------
	.section	.text._Z16bfloat162uint_rdPj13__nv_bfloat16,"ax",@progbits
	.align	128
        .global         _Z16bfloat162uint_rdPj13__nv_bfloat16
        .type           _Z16bfloat162uint_rdPj13__nv_bfloat16,@function
        .size           _Z16bfloat162uint_rdPj13__nv_bfloat16,(.L_x_103 - _Z16bfloat162uint_rdPj13__nv_bfloat16)
        .other          _Z16bfloat162uint_rdPj13__nv_bfloat16,@"STO_CUDA_ENTRY STV_DEFAULT"
_Z16bfloat162uint_rdPj13__nv_bfloat16:
.text._Z16bfloat162uint_rdPj13__nv_bfloat16:
[----:B------:R-:W-:Y:S01]  /*0000*/  LDC R1, c[0x0][0x37c] ;  /* 0x0000df00ff017b82 */ /* 0x000fe20000000800 */
[----:B------:R-:W0:Y:S07]  /*0010*/  LDCU.U16 UR6, c[0x0][0x388] ;  /* 0x00007100ff0677ac */ /* 0x000e2e0008000400 */
[----:B------:R-:W1:Y:S01]  /*0020*/  LDC.64 R2, c[0x0][0x380] ;  /* 0x0000e000ff027b82 */ /* 0x000e620000000a00 */
[----:B------:R-:W1:Y:S01]  /*0030*/  LDCU.64 UR4, c[0x0][0x358] ;  /* 0x00006b00ff0477ac */ /* 0x000e620008000a00 */
[----:B0-----:R-:W1:Y:S02]  /*0040*/  F2I.U32.BF16.FLOOR.NTZ R5, UR6 ;  /* 0x0000000600057d05 */ /* 0x001e640008407000 */
[----:B-1----:R-:W-:Y:S01]  /*0050*/  STG.E desc[UR4][R2.64], R5 ;  /* 0x0000000502007986 */ /* 0x002fe2000c101904 */
[----:B------:R-:W-:Y:S05]  /*0060*/  EXIT ;  /* 0x000000000000794d */ /* 0x000fea0003800000 */
.L_x_44:
        /* <DEDUP_REMOVED lines=9> */
.L_x_103:


//--------------------- .text._Z17bfloat162short_rzPs13__nv_bfloat16 --------------------------
	.section	.text._Z17bfloat162short_rzPs13__nv_bfloat16,"ax",@progbits
	.align	128
        .global         _Z17bfloat162short_rzPs13__nv_bfloat16
        .type           _Z17bfloat162short_rzPs13__nv_bfloat16,@function
        .size           _Z17bfloat162short_rzPs13__nv_bfloat16,(.L_x_104 - _Z17bfloat162short_rzPs13__nv_bfloat16)
        .other          _Z17bfloat162short_rzPs13__nv_bfloat16,@"STO_CUDA_ENTRY STV_DEFAULT"
_Z17bfloat162short_rzPs13__nv_bfloat16:
.text._Z17bfloat162short_rzPs13__nv_bfloat16:
[----:B------:R-:W-:Y:S01]  /*0000*/  LDC R1, c[0x0][0x37c] ;  /* 0x0000df00ff017b82 */ /* 0x000fe20000000800 */
[----:B------:R-:W0:Y:S07]  /*0010*/  LDCU.U16 UR6, c[0x0][0x388] ;  /* 0x00007100ff0677ac */ /* 0x000e2e0008000400 */
[----:B------:R-:W1:Y:S01]  /*0020*/  LDC.64 R2, c[0x0][0x380] ;  /* 0x0000e000ff027b82 */ /* 0x000e620000000a00 */
[----:B------:R-:W1:Y:S01]  /*0030*/  LDCU.64 UR4, c[0x0][0x358] ;  /* 0x00006b00ff0477ac */ /* 0x000e620008000a00 */
[----:B0-----:R-:W1:Y:S02]  /*0040*/  F2I.S16.BF16.TRUNC.NTZ R5, UR6 ;  /* 0x0000000600057d05 */ /* 0x001e64000840e900 */
[----:B-1----:R-:W-:Y:S01]  /*0050*/  STG.E.U16 desc[UR4][R2.64], R5 ;  /* 0x0000000502007986 */ /* 0x002fe2000c101504 */
[----:B------:R-:W-:Y:S05]  /*0060*/  EXIT ;  /* 0x000000000000794d */ /* 0x000fea0003800000 */
.L_x_45:
        /* <DEDUP_REMOVED lines=9> */
.L_x_104:


//--------------------- .text._Z17bfloat162short_ruPs13__nv_bfloat16 --------------------------
	.section	.text._Z17bfloat162short_ruPs13__nv_bfloat16,"ax",@progbits
	.align	128
        .global         _Z17bfloat162short_ruPs13__nv_bfloat16
        .type           _Z17bfloat162short_ruPs13__nv_bfloat16,@function
        .size           _Z17bfloat162short_ruPs13__nv_bfloat16,(.L_x_105 - _Z17bfloat162short_ruPs13__nv_bfloat16)
        .other          _Z17bfloat162short_ruPs13__nv_bfloat16,@"STO_CUDA_ENTRY STV_DEFAULT"
_Z17bfloat162short_ruPs13__nv_bfloat16:
.text._Z17bfloat162short_ruPs13__nv_bfloat16:
[----:B------:R-:W-:Y:S01]  /*0000*/  LDC R1, c[0x0][0x37c] ;  /* 0x0000df00ff017b82 */ /* 0x000fe20000000800 */
[----:B------:R-:W0:Y:S07]  /*0010*/  LDCU.U16 UR6, c[0x0][0x388] ;  /* 0x00007100ff0677ac */ /* 0x000e2e0008000400 */
[----:B------:R-:W1:Y:S01]  /*0020*/  LDC.64 R2, c[0x0][0x380] ;  /* 0x0000e000ff027b82 */ /* 0x000e620000000a00 */
[----:B------:R-:W1:Y:S01]  /*0030*/  LDCU.64 UR4, c[0x0][0x358] ;  /* 0x00006b00ff0477ac */ /* 0x000e620008000a00 */
[----:B0-----:R-:W1:Y:S02]  /*0040*/  F2I.S16.BF16.CEIL.NTZ R5, UR6 ;  /* 0x0000000600057d05 */ /* 0x001e64000840a900 */
[----:B-1----:R-:W-:Y:S01]  /*0050*/  STG.E.U16 desc[UR4][R2.64], R5 ;  /* 0x0000000502007986 */ /* 0x002fe2000c101504 */
[----:B------:R-:W-:Y:S05]  /*0060*/  EXIT ;  /* 0x000000000000794d */ /* 0x000fea0003800000 */
.L_x_46:
        /* <DEDUP_REMOVED lines=9> */
.L_x_105:


//--------------------- .text._Z17bfloat162short_rnPs13__nv_bfloat16 --------------------------
	.section	.text._Z17bfloat162short_rnPs13__nv_bfloat16,"ax",@progbits
	.align	128
        .global         _Z17bfloat162short_rnPs13__nv_bfloat16
        .type           _Z17bfloat162short_rnPs13__nv_bfloat16,@function
        .size           _Z17bfloat162short_rnPs13__nv_bfloat16,(.L_x_106 - _Z17bfloat162short_rnPs13__nv_bfloat16)
        .other          _Z17bfloat162short_rnPs13__nv_bfloat16,@"STO_CUDA_ENTRY STV_DEFAULT"
_Z17bfloat162short_rnPs13__nv_bfloat16:
.text._Z17bfloat162short_rnPs13__nv_bfloat16:
[----:B------:R-:W-:Y:S01]  /*0000*/  LDC R1, c[0x0][0x37c] ;  /* 0x0000df00ff017b82 */ /* 0x000fe20000000800 */
[----:B------:R-:W0:Y:S07]  /*0010*/  LDCU.U16 UR6, c[0x0][0x388] ;  /* 0x00007100ff0677ac */ /* 0x000e2e0008000400 */
[----:B------:R-:W1:Y:S01]  /*0020*/  LDC.64 R2, c[0x0][0x380] ;  /* 0x0000e000ff027b82 */ /* 0x000e620000000a00 */
[----:B------:R-:W1:Y:S01]  /*0030*/  LDCU.64 UR4, c[0x0][0x358] ;  /* 0x00006b00ff0477ac */ /* 0x000e620008000a00 */
[----:B0-----:R-:W1:Y:S02]  /*0040*/  F2I.S16.BF16.NTZ R5, UR6 ;  /* 0x0000000600057d05 */ /* 0x001e640008402900 */
[----:B-1----:R-:W-:Y:S01]  /*0050*/  STG.E.U16 desc[UR4][R2.64], R5 ;  /* 0x0000000502007986 */ /* 0x002fe2000c101504 */
[----:B------:R-:W-:Y:S05]  /*0060*/  EXIT ;  /* 0x000000000000794d */ /* 0x000fea0003800000 */
.L_x_47:
        /* <DEDUP_REMOVED lines=9> */
.L_x_106:


//--------------------- .text._Z17bfloat162short_rdPs13__nv_bfloat16 --------------------------
	.section	.text._Z17bfloat162short_rdPs13__nv_bfloat16,"ax",@progbits
	.align	128
        .global         _Z17bfloat162short_rdPs13__nv_bfloat16
        .type           _Z17bfloat162short_rdPs13__nv_bfloat16,@function
        .size           _Z17bfloat162short_rdPs13__nv_bfloat16,(.L_x_107 - _Z17bfloat162short_rdPs13__nv_bfloat16)
        .other          _Z17bfloat162short_rdPs13__nv_bfloat16,@"STO_CUDA_ENTRY STV_DEFAULT"
_Z17bfloat162short_rdPs13__nv_bfloat16:
.text._Z17bfloat162short_rdPs13__nv_bfloat16:
[----:B------:R-:W-:Y:S01]  /*0000*/  LDC R1, c[0x0][0x37c] ;  /* 0x0000df00ff017b82 */ /* 0x000fe20000000800 */
[----:B------:R-:W0:Y:S07]  /*0010*/  LDCU.U16 UR6, c[0x0][0x388] ;  /* 0x00007100ff0677ac */ /* 0x000e2e0008000400 */
[----:B------:R-:W1:Y:S01]  /*0020*/  LDC.64 R2, c[0x0][0x380] ;  /* 0x0000e000ff027b82 */ /* 0x000e620000000a00 */
[----:B------:R-:W1:Y:S01]  /*0030*/  LDCU.64 UR4, c[0x0][0x358] ;  /* 0x00006b00ff0477ac */ /* 0x000e620008000a00 */
[----:B0-----:R-:W1:Y:S02]  /*0040*/  F2I.S16.BF16.FLOOR.NTZ R5, UR6 ;  /* 0x0000000600057d05 */ /* 0x001e640008406900 */
[----:B-1----:R-:W-:Y:S01]  /*0050*/  STG.E.U16 desc[UR4][R2.64], R5 ;  /* 0x0000000502007986 */ /* 0x002fe2000c101504 */
[----:B------:R-:W-:Y:S05]  /*0060*/  EXIT ;  /* 0x000000000000794d */ /* 0x000fea0003800000 */
.L_x_48:
        /* <DEDUP_REMOVED lines=9> */
.L_x_107:


//--------------------- .text._Z14bfloat162ll_rzPx13__nv_bfloat16 --------------------------
	.section	.text._Z14bfloat162ll_rzPx13__nv_bfloat16,"ax",@progbits
	.align	128
        .global         _Z14bfloat162ll_rzPx13__nv_bfloat16
        .type           _Z14bfloat162ll_rzPx13__nv_bfloat16,@function
        .size           _Z14bfloat162ll_rzPx13__nv_bfloat16,(.L_x_108 - _Z14bfloat162ll_rzPx13__nv_bfloat16)
        .other          _Z14bfloat162ll_rzPx13__nv_bfloat16,@"STO_CUDA_ENTRY STV_DEFAULT"
_Z14bfloat162ll_rzPx13__nv_bfloat16:
.text._Z14bfloat162ll_rzPx13__nv_bfloat16:
[----:B------:R-:W-:Y:S01]  /*0000*/  LDC R1, c[0x0][0x37c] ;  /* 0x0000df00ff017b82 */ /* 0x000fe20000000800 */
[----:B------:R-:W0:Y:S07]  /*0010*/  LDCU.U16 UR6, c[0x0][0x388] ;  /* 0x00007100ff0677ac */ /* 0x000e2e0008000400 */
[----:B------:R-:W1:Y:S01]  /*0020*/  LDC.64 R4, c[0x0][0x380] ;  /* 0x0000e000ff047b82 */ /* 0x000e620000000a00 */
[----:B------:R-:W1:Y:S01]  /*0030*/  LDCU.64 UR4, c[0x0][0x358] ;  /* 0x00006b00ff0477ac */ /* 0x000e620008000a00 */
[----:B0-----:R-:W1:Y:S02]  /*0040*/  F2I.S64.BF16.TRUNC R2, UR6 ;  /* 0x0000000600027d11 */ /* 0x001e64000840d900 */
[----:B-1----:R-:W-:Y:S01]  /*0050*/  STG.E.64 desc[UR4][R4.64], R2 ;  /* 0x0000000204007986 */ /* 0x002fe2000c101b04 */
[----:B------:R-:W-:Y:S05]  /*0060*/  EXIT ;  /* 0x000000000000794d */ /* 0x000fea0003800000 */
.L_x_49:
        /* <DEDUP_REMOVED lines=9> */
.L_x_108:


//--------------------- .text._Z14bfloat162ll_ruPx13__nv_bfloat16 --------------------------
	.section	.text._Z14bfloat162ll_ruPx13__nv_bfloat16,"ax",@progbits
	.align	128
        .global         _Z14bfloat162ll_ruPx13__nv_bfloat16
        .type           _Z14bfloat162ll_ruPx13__nv_bfloat16,@function
        .size           _Z14bfloat162ll_ruPx13__nv_bfloat16,(.L_x_109 - _Z14bfloat162ll_ruPx13__nv_bfloat16)
        .other          _Z14bfloat162ll_ruPx13__nv_bfloat16,@"STO_CUDA_ENTRY STV_DEFAULT"
_Z14bfloat162ll_ruPx13__nv_bfloat16:
.text._Z14bfloat162ll_ruPx13__nv_bfloat16:
[----:B------:R-:W-:Y:S01]  /*0000*/  LDC R1, c[0x0][0x37c] ;  /* 0x0000df00ff017b82 */ /* 0x000fe20000000800 */
[----:B------:R-:W0:Y:S07]  /*0010*/  LDCU.U16 UR6, c[0x0][0x388] ;  /* 0x00007100ff0677ac */ /* 0x000e2e0008000400 */
[----:B------:R-:W1:Y:S01]  /*0020*/  LDC.64 R4, c[0x0][0x380] ;  /* 0x0000e000ff047b82 */ /* 0x000e620000000a00 */
[----:B------:R-:W1:Y:S01]  /*0030*/  LDCU.64 UR4, c[0x0][0x358] ;  /* 0x00006b00ff0477ac */ /* 0x000e620008000a00 */
[----:B0-----:R-:W1:Y:S02]  /*0040*/  F2I.S64.BF16.CEIL R2, UR6 ;  /* 0x0000000600027d11 */ /* 0x001e640008409900 */
[----:B-1----:R-:W-:Y:S01]  /*0050*/  STG.E.64 desc[UR4][R4.64], R2 ;  /* 0x0000000204007986 */ /* 0x002fe2000c101b04 */
[----:B------:R-:W-:Y:S05]  /*0060*/  EXIT ;  /* 0x000000000000794d */ /* 0x000fea0003800000 */
.L_x_50:
        /* <DEDUP_REMOVED lines=9> */
.L_x_109:


//--------------------- .text._Z14bfloat162ll_rnPx13__nv_bfloat16 --------------------------
	.section	.text._Z14bfloat162ll_rnPx13__nv_bfloat16,"ax",@progbits
	.align	128
        .global         _Z14bfloat162ll_rnPx13__nv_bfloat16
        .type           _Z14bfloat162ll_rnPx13__nv_bfloat16,@function
        .size           _Z14bfloat162ll_rnPx13__nv_bfloat16,(.L_x_110 - _Z14bfloat162ll_rnPx13__nv_bfloat16)
        .other          _Z14bfloat162ll_rnPx13__nv_bfloat16,@"STO_CUDA_ENTRY STV_DEFAULT"
_Z14bfloat162ll_rnPx13__nv_bfloat16:
.text._Z14bfloat162ll_rnPx13__nv_bfloat16:
[----:B------:R-:W-:Y:S01]  /*0000*/  LDC R1, c[0x0][0x37c] ;  /* 0x0000df00ff017b82 */ /* 0x000fe20000000800 */
[----:B------:R-:W0:Y:S07]  /*0010*/  LDCU.U16 UR6, c[0x0][0x388] ;  /* 0x00007100ff0677ac */ /* 0x000e2e0008000400 */
[----:B------:R-:W1:Y:S01]  /*0020*/  LDC.64 R4, c[0x0][0x380] ;  /* 0x0000e000ff047b82 */ /* 0x000e620000000a00 */
[----:B------:R-:W1:Y:S01]  /*0030*/  LDCU.64 UR4, c[0x0][0x358] ;  /* 0x00006b00ff0477ac */ /* 0x000e620008000a00 */
[----:B0-----:R-:W1:Y:S02]  /*0040*/  F2I.S64.BF16 R2, UR6 ;  /* 0x0000000600027d11 */ /* 0x001e640008401900 */
[----:B-1----:R-:W-:Y:S01]  /*0050*/  STG.E.64 desc[UR4][R4.64], R2 ;  /* 0x0000000204007986 */ /* 0x002fe2000c101b04 */
[----:B------:R-:W-:Y:S05]  /*0060*/  EXIT ;  /* 0x000000000000794d */ /* 0x000fea0003800000 */
.L_x_51:
        /* <DEDUP_REMOVED lines=9> */
.L_x_110:


//--------------------- .text._Z14bfloat162ll_rdPx13__nv_bfloat16 --------------------------
	.section	.text._Z14bfloat162ll_rdPx13__nv_bfloat16,"ax",@progbits
	.align	128
        .global         _Z14bfloat162ll_rdPx13__nv_bfloat16
        .type           _Z14bfloat162ll_rdPx13__nv_bfloat16,@function
        .size           _Z14bfloat162ll_rdPx13__nv_bfloat16,(.L_x_111 - _Z14bfloat162ll_rdPx13__nv_bfloat16)
        .other          _Z14bfloat162ll_rdPx13__nv_bfloat16,@"STO_CUDA_ENTRY STV_DEFAULT"
_Z14bfloat162ll_rdPx13__nv_bfloat16:
.text._Z14bfloat162ll_rdPx13__nv_bfloat16:
[----:B------:R-:W-:Y:S01]  /*0000*/  LDC R1, c[0x0][0x37c] ;  /* 0x0000df00ff017b82 */ /* 0x000fe20000000800 */
[----:B------:R-:W0:Y:S07]  /*0010*/  LDCU.U16 UR6, c[0x0][0x388] ;  /* 0x00007100ff0677ac */ /* 0x000e2e0008000400 */
[----:B------:R-:W1:Y:S01]  /*0020*/  LDC.64 R4, c[0x0][0x380] ;  /* 0x0000e000ff047b82 */ /* 0x000e620000000a00 */
[----:B------:R-:W1:Y:S01]  /*0030*/  LDCU.64 UR4, c[0x0][0x358] ;  /* 0x00006b00ff0477ac */ /* 0x000e620008000a00 */
[----:B0-----:R-:W1:Y:S02]  /*0040*/  F2I.S64.BF16.FLOOR R2, UR6 ;  /* 0x0000000600027d11 */ /* 0x001e640008405900 */
[----:B-1----:R-:W-:Y:S01]  /*0050*/  STG.E.64 desc[UR4][R4.64], R2 ;  /* 0x0000000204007986 */ /* 0x002fe2000c101b04 */
[----:B------:R-:W-:Y:S05]  /*0060*/  EXIT ;  /* 0x000000000000794d */ /* 0x000fea0003800000 */
.L_x_52:
        /* <DEDUP_REMOVED lines=9> */
.L_x_111:


//--------------------- .text._Z15bfloat162int_rzPi13__nv_bfloat16 --------------------------
	.section	.text._Z15bfloat162int_rzPi13__nv_bfloat16,"ax",@progbits
	.align	128
        .global         _Z15bfloat162int_rzPi13__nv_bfloat16
        .type           _Z15bfloat162int_rzPi13__nv_bfloat16,@function
        .size           _Z15bfloat162int_rzPi13__nv_bfloat16,(.L_x_112 - _Z15bfloat162int_rzPi13__nv_bfloat16)
        .other          _Z15bfloat162int_rzPi13__nv_bfloat16,@"STO_CUDA_ENTRY STV_DEFAULT"
_Z15bfloat162int_rzPi13__nv_bfloat16:
.text._Z15bfloat162int_rzPi13__nv_bfloat16:
[----:B------:R-:W-:Y:S01]  /*0000*/  LDC R1, c[0x0][0x37c] ;  /* 0x0000df00ff017b82 */ /* 0x000fe20000000800 */
[----:B------:R-:W0:Y:S07]  /*0010*/  LDCU.U16 UR6, c[0x0][0x388] ;  /* 0x00007100ff0677ac */ /* 0x000e2e0008000400 */
[----:B------:R-:W1:Y:S01]  /*0020*/  LDC.64 R2, c[0x0][0x380] ;  /* 0x0000e000ff027b82 */ /* 0x000e620000000a00 */
[----:B------:R-:W1:Y:S01]  /*0030*/  LDCU.64 UR4, c[0x0][0x358] ;  /* 0x00006b00ff0477ac */ /* 0x000e620008000a00 */
[----:B0-----:R-:W1:Y:S02]  /*0040*/  F2I.BF16.TRUNC.NTZ R5, UR6 ;  /* 0x0000000600057d05 */ /* 0x001e64000840f100 */
[----:B-1----:R-:W-:Y:S01]  /*0050*/  STG.E desc[UR4][R2.64], R5 ;  /* 0x0000000502007986 */ /* 0x002fe2000c101904 */
[----:B------:R-:W-:Y:S05]  /*0060*/  EXIT ;  /* 0x000000000000794d */ /* 0x000fea0003800000 */
.L_x_53:
        /* <DEDUP_REMOVED lines=9> */
.L_x_112:


//--------------------- .text._Z15bfloat162int_ruPi13__nv_bfloat16 --------------------------
	.section	.text._Z15bfloat162int_ruPi13__nv_bfloat16,"ax",@progbits
	.align	128
        .global         _Z15bfloat162int_ruPi13__nv_bfloat16
        .type           _Z15bfloat162int_ruPi13__nv_bfloat16,@function
        .size           _Z15bfloat162int_ruPi13__nv_bfloat16,(.L_x_113 - _Z15bfloat162int_ruPi13__nv_bfloat16)
        .other          _Z15bfloat162int_ruPi13__nv_bfloat16,@"STO_CUDA_ENTRY STV_DEFAULT"
_Z15bfloat162int_ruPi13__nv_bfloat16:
.text._Z15bfloat162int_ruPi13__nv_bfloat16:
[----:B------:R-:W-:Y:S01]  /*0000*/  LDC R1, c[0x0][0x37c] ;  /* 0x0000df00ff017b82 */ /* 0x000fe20000000800 */
[----:B------:R-:W0:Y:S07]  /*0010*/  LDCU.U16 UR6, c[0x0][0x388] ;  /* 0x00007100ff0677ac */ /* 0x000e2e0008000400 */
[----:B------:R-:W1:Y:S01]  /*0020*/  LDC.64 R2, c[0x0][0x380] ;  /* 0x0000e000ff027b82 */ /* 0x000e620000000a00 */
[----:B------:R-:W1:Y:S01]  /*0030*/  LDCU.64 UR4, c[0x0][0x358] ;  /* 0x00006b00ff0477ac */ /* 0x000e620008000a00 */
[----:B0-----:R-:W1:Y:S02]  /*0040*/  F2I.BF16.CEIL.NTZ R5, UR6 ;  /* 0x0000000600057d05 */ /* 0x001e64000840b100 */
[----:B-1----:R-:W-:Y:S01]  /*0050*/  STG.E desc[UR4][R2.64], R5 ;  /* 0x0000000502007986 */ /* 0x002fe2000c101904 */
[----:B------:R-:W-:Y:S05]  /*0060*/  EXIT ;  /* 0x000000000000794d */ /* 0x000fea0003800000 */
.L_x_54:
        /* <DEDUP_REMOVED lines=9> */
.L_x_113:


//--------------------- .text._Z15bfloat162int_rnPi13__nv_bfloat16 --------------------------
	.section	.text._Z15bfloat162int_rnPi13__nv_bfloat16,"ax",@progbits
	.align	128
        .global         _Z15bfloat162int_rnPi13__nv_bfloat16
        .type           _Z15bfloat162int_rnPi13__nv_bfloat16,@function
        .size           _Z15bfloat162int_rnPi13__nv_bfloat16,(.L_x_114 - _Z15bfloat162int_rnPi13__nv_bfloat16)
        .other          _Z15bfloat162int_rnPi13__nv_bfloat16,@"STO_CUDA_ENTRY STV_DEFAULT"
_Z15bfloat162int_rnPi13__nv_bfloat16:
.text._Z15bfloat162int_rnPi13__nv_bfloat16:
[----:B------:R-:W-:Y:S01]  /*0000*/  LDC R1, c[0x0][0x37c] ;  /* 0x0000df00ff017b82 */ /* 0x000fe20000000800 */
[----:B------:R-:W0:Y:S07]  /*0010*/  LDCU.U16 UR6, c[0x0][0x388] ;  /* 0x00007100ff0677ac */ /* 0x000e2e0008000400 */
[----:B------:R-:W1:Y:S01]  /*0020*/  LDC.64 R2, c[0x0][0x380] ;  /* 0x0000e000ff027b82 */ /* 0x000e620000000a00 */
[----:B------:R-:W1:Y:S01]  /*0030*/  LDCU.64 UR4, c[0x0][0x358] ;  /* 0x00006b00ff0477ac */ /* 0x000e620008000a00 */
[----:B0-----:R-:W1:Y:S02]  /*0040*/  F2I.BF16.NTZ R5, UR6 ;  /* 0x0000000600057d05 */ /* 0x001e640008403100 */
[----:B-1----:R-:W-:Y:S01]  /*0050*/  STG.E desc[UR4][R2.64], R5 ;  /* 0x0000000502007986 */ /* 0x002fe2000c101904 */
[----:B------:R-:W-:Y:S05]  /*0060*/  EXIT ;  /* 0x000000000000794d */ /* 0x000fea0003800000 */
.L_x_55:
        /* <DEDUP_REMOVED lines=9> */
.L_x_114:


//--------------------- .text._Z15bfloat162int_rdPi13__nv_bfloat16 --------------------------
	.section	.text._Z15bfloat162int_rdPi13__nv_bfloat16,"ax",@progbits
	.align	128
        .global         _Z15bfloat162int_rdPi13__nv_bfloat16
        .type           _Z15bfloat162int_rdPi13__nv_bfloat16,@function
        .size           _Z15bfloat162int_rdPi13__nv_bfloat16,(.L_x_115 - _Z15bfloat162int_rdPi13__nv_bfloat16)
        .other          _Z15bfloat162int_rdPi13__nv_bfloat16,@"STO_CUDA_ENTRY STV_DEFAULT"
_Z15bfloat162int_rdPi13__nv_bfloat16:
.text._Z15bfloat162int_rdPi13__nv_bfloat16:
[----:B------:R-:W-:Y:S01]  /*0000*/  LDC R1, c[0x0][0x37c] ;  /* 0x0000df00ff017b82 */ /* 0x000fe20000000800 */
[----:B------:R-:W0:Y:S07]  /*0010*/  LDCU.U16 UR6, c[0x0][0x388] ;  /* 0x00007100ff0677ac */ /* 0x000e2e0008000400 */
[----:B------:R-:W1:Y:S01]  /*0020*/  LDC.64 R2, c[0x0][0x380] ;  /* 0x0000e000ff027b82 */ /* 0x000e620000000a00 */
[----:B------:R-:W1:Y:S01]  /*0030*/  LDCU.64 UR4, c[0x0][0x358] ;  /* 0x00006b00ff0477ac */ /* 0x000e620008000a00 */
[----:B0-----:R-:W1:Y:S02]  /*0040*/  F2I.BF16.FLOOR.NTZ R5, UR6 ;  /* 0x0000000600057d05 */ /* 0x001e640008407100 */
[----:B-1----:R-:W-:Y:S01]  /*0050*/  STG.E desc[UR4][R2.64], R5 ;  /* 0x0000000502007986 */ /* 0x002fe2000c101904 */
[----:B------:R-:W-:Y:S05]  /*0060*/  EXIT ;  /* 0x000000000000794d */ /* 0x000fea0003800000 */
.L_x_56:
        /* <DEDUP_REMOVED lines=9> */
.L_x_115:


//--------------------- .text._Z14bfloat162floatPf13__nv_bfloat16 --------------------------
	.section	.text._Z14bfloat162floatPf13__nv_bfloat16,"ax",@progbits
	.align	128
        .global         _Z14bfloat162floatPf13__nv_bfloat16
        .type           _Z14bfloat162floatPf13__nv_bfloat16,@function
        .size           _Z14bfloat162floatPf13__nv_bfloat16,(.L_x_116 - _Z14bfloat162floatPf13__nv_bfloat16)
        .other          _Z14bfloat162floatPf13__nv_bfloat16,@"STO_CUDA_ENTRY STV_DEFAULT"
_Z14bfloat162floatPf13__nv_bfloat16:
.text._Z14bfloat162floatPf13__nv_bfloat16:
[----:B------:R-:W-:Y:S08]  /*0000*/  LDC R1, c[0x0][0x37c] ;  /* 0x0000df00ff017b82 */ /* 0x000ff00000000800 */
[----:B------:R-:W0:Y:S01]  /*0010*/  LDC.U16 R0, c[0x0][0x388] ;  /* 0x0000e200ff007b82 */ /* 0x000e220000000400 */
[----:B------:R-:W1:Y:S07]  /*0020*/  LDCU.64 UR4, c[0x0][0x358] ;  /* 0x00006b00ff0477ac */ /* 0x000e6e0008000a00 */
[----:B------:R-:W1:Y:S01]  /*0030*/  LDC.64 R2, c[0x0][0x380] ;  /* 0x0000e000ff027b82 */ /* 0x000e620000000a00 */
[----:B0-----:R-:W-:-:S05]  /*0040*/  SHF.L.U32 R5, R0, 0x10, RZ ;  /* 0x0000001000057819 */ /* 0x001fca00000006ff */
[----:B-1----:R-:W-:Y:S01]  /*0050*/  STG.E desc[UR4][R2.64], R5 ;  /* 0x0000000502007986 */ /* 0x002fe2000c101904 */
[----:B------:R-:W-:Y:S05]  /*0060*/  EXIT ;  /* 0x000000000000794d */ /* 0x000fea0003800000 */
.L_x_57:
        /* <DEDUP_REMOVED lines=9> */
.L_x_116:


//--------------------- .text._Z16bfloat1622float2Pf14__nv_bfloat162 --------------------------
	.section	.text._Z16bfloat1622float2Pf14__nv_bfloat162,"ax",@progbits
	.align	128
        .global         _Z16bfloat1622float2Pf14__nv_bfloat162
        .type           _Z16bfloat1622float2Pf14__nv_bfloat162,@function
        .size           _Z16bfloat1622float2Pf14__nv_bfloat162,(.L_x_117 - _Z16bfloat1622float2Pf14__nv_bfloat162)
        .other          _Z16bfloat1622float2Pf14__nv_bfloat162,@"STO_CUDA_ENTRY STV_DEFAULT"
_Z16bfloat1622float2Pf14__nv_bfloat162:
.text._Z16bfloat1622float2Pf14__nv_bfloat162:
[----:B------:R-:W-:Y:S08]  /*0000*/  LDC R1, c[0x0][0x37c] ;  /* 0x0000df00ff017b82 */ /* 0x000ff00000000800 */
[----:B------:R-:W0:Y:S01]  /*0010*/  LDC.U16 R0, c[0x0][0x388] ;  /* 0x0000e200ff007b82 */ /* 0x000e220000000400 */
[----:B------:R-:W1:Y:S07]  /*0020*/  LDCU.64 UR4, c[0x0][0x358] ;  /* 0x00006b00ff0477ac */ /* 0x000e6e0008000a00 */
[----:B------:R-:W2:Y:S08]  /*0030*/  LDC.U16 R4, c[0x0][0x38a] ;  /* 0x0000e280ff047b82 */ /* 0x000eb00000000400 */
[----:B------:R-:W1:Y:S01]  /*0040*/  LDC.64 R2, c[0x0][0x380] ;  /* 0x0000e000ff027b82 */ /* 0x000e620000000a00 */
[----:B0-----:R-:W-:-:S02]  /*0050*/  SHF.L.U32 R5, R0, 0x10, RZ ;  /* 0x0000001000057819 */ /* 0x001fc400000006ff */
[----:B--2---:R-:W-:-:S03]  /*0060*/  SHF.L.U32 R7, R4, 0x10, RZ ;  /* 0x0000001004077819 */ /* 0x004fc600000006ff */
[----:B-1----:R-:W-:Y:S04]  /*0070*/  STG.E desc[UR4][R2.64], R5 ;  /* 0x0000000502007986 */ /* 0x002fe8000c101904 */
[----:B------:R-:W-:Y:S01]  /*0080*/  STG.E desc[UR4][R2.64+0x4], R7 ;  /* 0x0000040702007986 */ /* 0x000fe2000c101904 */
[----:B------:R-:W-:Y:S05]  /*0090*/  EXIT ;  /* 0x000000000000794d */ /* 0x000fea0003800000 */
.L_x_58:
        /* <DEDUP_REMOVED lines=14> */
.L_x_117:


//--------------------- .nv.shared.reserved.0     --------------------------
	.section	.nv.shared.reserved.0,"aw",@nobits
	.weak		__nv_reservedSMEM_offset_0_alias
	.size		__nv_reservedSMEM_offset_0_alias, 0, 64
	.other		__nv_reservedSMEM_offset_0_alias,@"STO_CUDA_RESERVED_SHARED STV_DEFAULT"
__nv_reservedSMEM_offset_0_alias:
	.zero		0
	.zero		64


//--------------------- .nv.constant0._Z18ushort_as_bfloat16Pft --------------------------
	.section	.nv.constant0._Z18ushort_as_bfloat16Pft,"a",@progbits
	.sectionflags	@""
	.align	4
.nv.constant0._Z18ushort_as_bfloat16Pft:
	.zero		906


//--------------------- .nv.constant0._Z18ushort2bfloat16_rzPft --------------------------
	.section	.nv.constant0._Z18ushort2bfloat16_rzPft,"a",@progbits
	.sectionflags	@""
	.align	4
.nv.constant0._Z18ushort2bfloat16_rzPft:
	.zero		906


//--------------------- .nv.constant0._Z18ushort2bfloat16_ruPft --------------------------
	.section	.nv.constant0._Z18ushort2bfloat16_ruPft,"a",@progbits
	.sectionflags	@""
	.align	4
.nv.constant0._Z18ushort2bfloat16_ruPft:
	.zero		906


//--------------------- .nv.constant0._Z18ushort2bfloat16_rnPft --------------------------
	.section	.nv.constant0._Z18ushort2bfloat16_rnPft,"a",@progbits
	.sectionflags	@""
	.align	4
.nv.constant0._Z18ushort2bfloat16_rnPft:
	.zero		906


//--------------------- .nv.constant0._Z18ushort2bfloat16_rdPft --------------------------
	.section	.nv.constant0._Z18ushort2bfloat16_rdPft,"a",@progbits
	.sectionflags	@""
	.align	4
.nv.constant0._Z18ushort2bfloat16_rdPft:
	.zero		906


//--------------------- .nv.constant0._Z15ull2bfloat16_rzPfy --------------------------
	.section	.nv.constant0._Z15ull2bfloat16_rzPfy,"a",@progbits
	.sectionflags	@""
	.align	4
.nv.constant0._Z15ull2bfloat16_rzPfy:
	.zero		912


//--------------------- .nv.constant0._Z15ull2bfloat16_ruPfy --------------------------
	.section	.nv.constant0._Z15ull2bfloat16_ruPfy,"a",@progbits
	.sectionflags	@""
	.align	4
.nv.constant0._Z15ull2bfloat16_ruPfy:
	.zero		912


//--------------------- .nv.constant0._Z15ull2bfloat16_rnPfy --------------------------
	.section	.nv.constant0._Z15ull2bfloat16_rnPfy,"a",@progbits
	.sectionflags	@""
	.align	4
.nv.constant0._Z15ull2bfloat16_rnPfy:
	.zero		912


//--------------------- .nv.constant0._Z15ull2bfloat16_rdPfy --------------------------
	.section	.nv.constant0._Z15ull2bfloat16_rdPfy,"a",@progbits
	.sectionflags	@""
	.align	4
.nv.constant0._Z15ull2bfloat16_rdPfy:
	.zero		912


//--------------------- .nv.constant0._Z16uint2bfloat16_rzPfj --------------------------
	.section	.nv.constant0._Z16uint2bfloat16_rzPfj,"a",@progbits
	.sectionflags	@""
	.align	4
.nv.constant0._Z16uint2bfloat16_rzPfj:
	.zero		908


//--------------------- .nv.constant0._Z16uint2bfloat16_ruPfj --------------------------
	.section	.nv.constant0._Z16uint2bfloat16_ruPfj,"a",@progbits
	.sectionflags	@""
	.align	4
.nv.constant0._Z16uint2bfloat16_ruPfj:
	.zero		908


//--------------------- .nv.constant0._Z16uint2bfloat16_rnPfj --------------------------
	.section	.nv.constant0._Z16uint2bfloat16_rnPfj,"a",@progbits
	.sectionflags	@""
	.align	4
.nv.constant0._Z16uint2bfloat16_rnPfj:
	.zero		908


//--------------------- .nv.constant0._Z16uint2bfloat16_rdPfj --------------------------
	.section	.nv.constant0._Z16uint2bfloat16_rdPfj,"a",@progbits
	.sectionflags	@""
	.align	4
.nv.constant0._Z16uint2bfloat16_rdPfj:
	.zero		908


//--------------------- .nv.constant0._Z17short_as_bfloat16Pfs --------------------------
	.section	.nv.constant0._Z17short_as_bfloat16Pfs,"a",@progbits
	.sectionflags	@""
	.align	4
.nv.constant0._Z17short_as_bfloat16Pfs:
	.zero		906


//--------------------- .nv.constant0._Z17short2bfloat16_rzPfs --------------------------
	.section	.nv.constant0._Z17short2bfloat16_rzPfs,"a",@progbits
	.sectionflags	@""
	.align	4
.nv.constant0._Z17short2bfloat16_rzPfs:
	.zero		906


//--------------------- .nv.constant0._Z17short2bfloat16_ruPfs --------------------------
	.section	.nv.constant0._Z17short2bfloat16_ruPfs,"a",@progbits
	.sectionflags	@""
	.align	4
.nv.constant0._Z17short2bfloat16_ruPfs:
	.zero		906


//--------------------- .nv.constant0._Z17short2bfloat16_rnPfs --------------------------
	.section	.nv.constant0._Z17short2bfloat16_rnPfs,"a",@progbits
	.sectionflags	@""
	.align	4
.nv.constant0._Z17short2bfloat16_rnPfs:
	.zero		906


//--------------------- .nv.constant0._Z17short2bfloat16_rdPfs --------------------------
	.section	.nv.constant0._Z17short2bfloat16_rdPfs,"a",@progbits
	.sectionflags	@""
	.align	4
.nv.constant0._Z17short2bfloat16_rdPfs:
	.zero		906


//--------------------- .nv.constant0._Z14ll2bfloat16_rzPfx --------------------------
	.section	.nv.constant0._Z14ll2bfloat16_rzPfx,"a",@progbits
	.sectionflags	@""
	.align	4
.nv.constant0._Z14ll2bfloat16_rzPfx:
	.zero		912


//--------------------- .nv.constant0._Z14ll2bfloat16_ruPfx --------------------------
	.section	.nv.constant0._Z14ll2bfloat16_ruPfx,"a",@progbits
	.sectionflags	@""
	.align	4
.nv.constant0._Z14ll2bfloat16_ruPfx:
	.zero		912


//--------------------- .nv.constant0._Z14ll2bfloat16_rnPfx --------------------------
	.section	.nv.constant0._Z14ll2bfloat16_rnPfx,"a",@progbits
	.sectionflags	@""
	.align	4
.nv.constant0._Z14ll2bfloat16_rnPfx:
	.zero		912


//--------------------- .nv.constant0._Z14ll2bfloat16_rdPfx --------------------------
	.section	.nv.constant0._Z14ll2bfloat16_rdPfx,"a",@progbits
	.sectionflags	@""
	.align	4
.nv.constant0._Z14ll2bfloat16_rdPfx:
	.zero		912


//--------------------- .nv.constant0._Z15int2bfloat16_rzPfi --------------------------
	.section	.nv.constant0._Z15int2bfloat16_rzPfi,"a",@progbits
	.sectionflags	@""
	.align	4
.nv.constant0._Z15int2bfloat16_rzPfi:
	.zero		908


//--------------------- .nv.constant0._Z15int2bfloat16_ruPfi --------------------------
	.section	.nv.constant0._Z15int2bfloat16_ruPfi,"a",@progbits
	.sectionflags	@""
	.align	4
.nv.constant0._Z15int2bfloat16_ruPfi:
	.zero		908


//--------------------- .nv.constant0._Z15int2bfloat16_rnPfi --------------------------
	.section	.nv.constant0._Z15int2bfloat16_rnPfi,"a",@progbits
	.sectionflags	@""
	.align	4
.nv.constant0._Z15int2bfloat16_rnPfi:
	.zero		908


//--------------------- .nv.constant0._Z15int2bfloat16_rdPfi --------------------------
	.section	.nv.constant0._Z15int2bfloat16_rdPfi,"a",@progbits
	.sectionflags	@""
	.align	4
.nv.constant0._Z15int2bfloat16_rdPfi:
	.zero		908


//--------------------- .nv.constant0._Z17float2bfloat16_rzPff --------------------------
	.section	.nv.constant0._Z17float2bfloat16_rzPff,"a",@progbits
	.sectionflags	@""
	.align	4
.nv.constant0._Z17float2bfloat16_rzPff:
	.zero		908


//--------------------- .nv.constant0._Z17float2bfloat16_ruPff --------------------------
	.section	.nv.constant0._Z17float2bfloat16_ruPff,"a",@progbits
	.sectionflags	@""
	.align	4
.nv.constant0._Z17float2bfloat16_ruPff:
	.zero		908


//--------------------- .nv.constant0._Z17float2bfloat16_rnPff --------------------------
	.section	.nv.constant0._Z17float2bfloat16_rnPff,"a",@progbits
	.sectionflags	@""
	.align	4
.nv.constant0._Z17float2bfloat16_rnPff:
	.zero		908


//--------------------- .nv.constant0._Z17float2bfloat16_rdPff --------------------------
	.section	.nv.constant0._Z17float2bfloat16_rdPff,"a",@progbits
	.sectionflags	@""
	.align	4
.nv.constant0._Z17float2bfloat16_rdPff:
	.zero		908


//--------------------- .nv.constant0._Z14float2bfloat16Pff --------------------------
	.section	.nv.constant0._Z14float2bfloat16Pff,"a",@progbits
	.sectionflags	@""
	.align	4
.nv.constant0._Z14float2bfloat16Pff:
	.zero		908


//--------------------- .nv.constant0._Z18bfloat16_as_ushortPt13__nv_bfloat16 --------------------------
	.section	.nv.constant0._Z18bfloat16_as_ushortPt13__nv_bfloat16,"a",@progbits
	.sectionflags	@""
	.align	4
.nv.constant0._Z18bfloat16_as_ushortPt13__nv_bfloat16:
	.zero		906


//--------------------- .nv.constant0._Z17bfloat16_as_shortPs13__nv_bfloat16 --------------------------
	.section	.nv.constant0._Z17bfloat16_as_shortPs13__nv_bfloat16,"a",@progbits
	.sectionflags	@""
	.align	4
.nv.constant0._Z17bfloat16_as_shortPs13__nv_bfloat16:
	.zero		906


//--------------------- .nv.constant0._Z18bfloat162ushort_rzPt13__nv_bfloat16 --------------------------
	.section	.nv.constant0._Z18bfloat162ushort_rzPt13__nv_bfloat16,"a",@progbits
	.sectionflags	@""
	.align	4
.nv.constant0._Z18bfloat162ushort_rzPt13__nv_bfloat16:
	.zero		906


//--------------------- .nv.constant0._Z18bfloat162ushort_ruPt13__nv_bfloat16 --------------------------
	.section	.nv.constant0._Z18bfloat162ushort_ruPt13__nv_bfloat16,"a",@progbits
	.sectionflags	@""
	.align	4
.nv.constant0._Z18bfloat162ushort_ruPt13__nv_bfloat16:
	.zero		906


//--------------------- .nv.constant0._Z18bfloat162ushort_rnPt13__nv_bfloat16 --------------------------
	.section	.nv.constant0._Z18bfloat162ushort_rnPt13__nv_bfloat16,"a",@progbits
	.sectionflags	@""
	.align	4
.nv.constant0._Z18bfloat162ushort_rnPt13__nv_bfloat16:
	.zero		906


//--------------------- .nv.constant0._Z18bfloat162ushort_rdPt13__nv_bfloat16 --------------------------
	.section	.nv.constant0._Z18bfloat162ushort_rdPt13__nv_bfloat16,"a",@progbits
	.sectionflags	@""
	.align	4
.nv.constant0._Z18bfloat162ushort_rdPt13__nv_bfloat16:
	.zero		906


//--------------------- .nv.constant0._Z15bfloat162ull_rzPy13__nv_bfloat16 --------------------------
	.section	.nv.constant0._Z15bfloat162ull_rzPy13__nv_bfloat16,"a",@progbits
	.sectionflags	@""
	.align	4
.nv.constant0._Z15bfloat162ull_rzPy13__nv_bfloat16:
	.zero		906


//--------------------- .nv.constant0._Z15bfloat162ull_ruPy13__nv_bfloat16 --------------------------
	.section	.nv.constant0._Z15bfloat162ull_ruPy13__nv_bfloat16,"a",@progbits
	.sectionflags	@""
	.align	4
.nv.constant0._Z15bfloat162ull_ruPy13__nv_bfloat16:
	.zero		906


//--------------------- .nv.constant0._Z15bfloat162ull_rnPy13__nv_bfloat16 --------------------------
	.section	.nv.constant0._Z15bfloat162ull_rnPy13__nv_bfloat16,"a",@progbits
	.sectionflags	@""
	.align	4
.nv.constant0._Z15bfloat162ull_rnPy13__nv_bfloat16:
	.zero		906


//--------------------- .nv.constant0._Z15bfloat162ull_rdPy13__nv_bfloat16 --------------------------
	.section	.nv.constant0._Z15bfloat162ull_rdPy13__nv_bfloat16,"a",@progbits
	.sectionflags	@""
	.align	4
.nv.constant0._Z15bfloat162ull_rdPy13__nv_bfloat16:
	.zero		906


//--------------------- .nv.constant0._Z16bfloat162uint_rzPj13__nv_bfloat16 --------------------------
	.section	.nv.constant0._Z16bfloat162uint_rzPj13__nv_bfloat16,"a",@progbits
	.sectionflags	@""
	.align	4
.nv.constant0._Z16bfloat162uint_rzPj13__nv_bfloat16:
	.zero		906


//--------------------- .nv.constant0._Z16bfloat162uint_ruPj13__nv_bfloat16 --------------------------
	.section	.nv.constant0._Z16bfloat162uint_ruPj13__nv_bfloat16,"a",@progbits
	.sectionflags	@""
	.align	4
.nv.constant0._Z16bfloat162uint_ruPj13__nv_bfloat16:
	.zero		906


//--------------------- .nv.constant0._Z16bfloat162uint_rnPj13__nv_bfloat16 --------------------------
	.section	.nv.constant0._Z16bfloat162uint_rnPj13__nv_bfloat16,"a",@progbits
	.sectionflags	@""
	.align	4
.nv.constant0._Z16bfloat162uint_rnPj13__nv_bfloat16:
	.zero		906


//--------------------- .nv.constant0._Z16bfloat162uint_rdPj13__nv_bfloat16 --------------------------
	.section	.nv.constant0._Z16bfloat162uint_rdPj13__nv_bfloat16,"a",@progbits
	.sectionflags	@""
	.align	4
.nv.constant0._Z16bfloat162uint_rdPj13__nv_bfloat16:
	.zero		906


//--------------------- .nv.constant0._Z17bfloat162short_rzPs13__nv_bfloat16 --------------------------
	.section	.nv.constant0._Z17bfloat162short_rzPs13__nv_bfloat16,"a",@progbits
	.sectionflags	@""
	.align	4
.nv.constant0._Z17bfloat162short_rzPs13__nv_bfloat16:
	.zero		906


//--------------------- .nv.constant0._Z17bfloat162short_ruPs13__nv_bfloat16 --------------------------
	.section	.nv.constant0._Z17bfloat162short_ruPs13__nv_bfloat16,"a",@progbits
	.sectionflags	@""
	.align	4
.nv.constant0._Z17bfloat162short_ruPs13__nv_bfloat16:
	.zero		906


//--------------------- .nv.constant0._Z17bfloat162short_rnPs13__nv_bfloat16 --------------------------
	.section	.nv.constant0._Z17bfloat162short_rnPs13__nv_bfloat16,"a",@progbits
	.sectionflags	@""
	.align	4
.nv.constant0._Z17bfloat162short_rnPs13__nv_bfloat16:
	.zero		906


//--------------------- .nv.constant0._Z17bfloat162short_rdPs13__nv_bfloat16 --------------------------
	.section	.nv.constant0._Z17bfloat162short_rdPs13__nv_bfloat16,"a",@progbits
	.sectionflags	@""
	.align	4
.nv.constant0._Z17bfloat162short_rdPs13__nv_bfloat16:
	.zero		906


//--------------------- .nv.constant0._Z14bfloat162ll_rzPx13__nv_bfloat16 --------------------------
	.section	.nv.constant0._Z14bfloat162ll_rzPx13__nv_bfloat16,"a",@progbits
	.sectionflags	@""
	.align	4
.nv.constant0._Z14bfloat162ll_rzPx13__nv_bfloat16:
	.zero		906


//--------------------- .nv.constant0._Z14bfloat162ll_ruPx13__nv_bfloat16 --------------------------
	.section	.nv.constant0._Z14bfloat162ll_ruPx13__nv_bfloat16,"a",@progbits
	.sectionflags	@""
	.align	4
.nv.constant0._Z14bfloat162ll_ruPx13__nv_bfloat16:
	.zero		906


//--------------------- .nv.constant0._Z14bfloat162ll_rnPx13__nv_bfloat16 --------------------------
	.section	.nv.constant0._Z14bfloat162ll_rnPx13__nv_bfloat16,"a",@progbits
	.sectionflags	@""
	.align	4
.nv.constant0._Z14bfloat162ll_rnPx13__nv_bfloat16:
	.zero		906


//--------------------- .nv.constant0._Z14bfloat162ll_rdPx13__nv_bfloat16 --------------------------
	.section	.nv.constant0._Z14bfloat162ll_rdPx13__nv_bfloat16,"a",@progbits
	.sectionflags	@""
	.align	4
.nv.constant0._Z14bfloat162ll_rdPx13__nv_bfloat16:
	.zero		906


//--------------------- .nv.constant0._Z15bfloat162int_rzPi13__nv_bfloat16 --------------------------
	.section	.nv.constant0._Z15bfloat162int_rzPi13__nv_bfloat16,"a",@progbits
	.sectionflags	@""
	.align	4
.nv.constant0._Z15bfloat162int_rzPi13__nv_bfloat16:
	.zero		906


//--------------------- .nv.constant0._Z15bfloat162int_ruPi13__nv_bfloat16 --------------------------
	.section	.nv.constant0._Z15bfloat162int_ruPi13__nv_bfloat16,"a",@progbits
	.sectionflags	@""
	.align	4
.nv.constant0._Z15bfloat162int_ruPi13__nv_bfloat16:
	.zero		906


//--------------------- .nv.constant0._Z15bfloat162int_rnPi13__nv_bfloat16 --------------------------
	.section	.nv.constant0._Z15bfloat162int_rnPi13__nv_bfloat16,"a",@progbits
	.sectionflags	@""
	.align	4
.nv.constant0._Z15bfloat162int_rnPi13__nv_bfloat16:
	.zero		906


//--------------------- .nv.constant0._Z15bfloat162int_rdPi13__nv_bfloat16 --------------------------
	.section	.nv.constant0._Z15bfloat162int_rdPi13__nv_bfloat16,"a",@progbits
	.sectionflags	@""
	.align	4
.nv.constant0._Z15bfloat162int_rdPi13__nv_bfloat16:
	.zero		906


//--------------------- .nv.constant0._Z14bfloat162floatPf13__nv_bfloat16 --------------------------
	.section	.nv.constant0._Z14bfloat162floatPf13__nv_bfloat16,"a",@progbits
	.sectionflags	@""
	.align	4
.nv.constant0._Z14bfloat162floatPf13__nv_bfloat16:
	.zero		906


//--------------------- .nv.constant0._Z16bfloat1622float2Pf14__nv_bfloat162 --------------------------
	.section	.nv.constant0._Z16bfloat1622float2Pf14__nv_bfloat162,"a",@progbits
	.sectionflags	@""
	.align	4
.nv.constant0._Z16bfloat1622float2Pf14__nv_bfloat162:
	.zero		908


//--------------------- SYMBOLS --------------------------

	.type		.nv.reservedSmem.offset0,@object
	.size		.nv.reservedSmem.offset0,0x4
